// auto-generated by cutlass_sweep.gemm — config: {"arch": "sm_100", "cluster_m": 2, "cluster_n": 1, "dtype": "e4m3", "stages": 3, "tile_k": 32, "tile_m": 128, "tile_n": 64}
#include "cutlass/cutlass.h"
#include "cutlass/gemm/collective/collective_builder.hpp"
#include "cutlass/gemm/device/gemm_universal_adapter.h"
#include "cutlass/gemm/kernel/gemm_universal.hpp"
#include "cutlass/epilogue/collective/collective_builder.hpp"

using ElemA = cutlass::float_e4m3_t;
using ElemB = cutlass::float_e4m3_t;
using ElemCD = cutlass::float_e4m3_t;
using Acc  = float;
using TileShape    = cute::Shape<cute::_128, cute::_64, cute::_32>;
using ClusterShape = cute::Shape<cute::_2, cute::_1, cute::_1>;

using CollectiveEpilogue = typename cutlass::epilogue::collective::CollectiveBuilder<
    cutlass::arch::Sm100, cutlass::arch::OpClassTensorOp,
    TileShape, ClusterShape,
    cutlass::epilogue::collective::EpilogueTileAuto,
    Acc, Acc,
    ElemCD, cutlass::layout::RowMajor, 128 / cutlass::sizeof_bits<ElemCD>::value,
    ElemCD, cutlass::layout::RowMajor, 128 / cutlass::sizeof_bits<ElemCD>::value,
    cutlass::epilogue::collective::EpilogueScheduleAuto
  >::CollectiveOp;

using CollectiveMainloop = typename cutlass::gemm::collective::CollectiveBuilder<
    cutlass::arch::Sm100, cutlass::arch::OpClassTensorOp,
    ElemA, cutlass::layout::RowMajor, 128 / cutlass::sizeof_bits<ElemA>::value,
    ElemB, cutlass::layout::ColumnMajor, 128 / cutlass::sizeof_bits<ElemB>::value,
    Acc,
    TileShape, ClusterShape,
    cutlass::gemm::collective::StageCount<3>,
    cutlass::gemm::collective::KernelScheduleAuto
  >::CollectiveOp;

using GemmKernel = cutlass::gemm::kernel::GemmUniversal<
    cute::Shape<int,int,int,int>,
    CollectiveMainloop,
    CollectiveEpilogue
>;
using Gemm = cutlass::gemm::device::GemmUniversalAdapter<GemmKernel>;

// Force the device kernel symbol into the cubin without needing a host main.
auto* _anchor = &cutlass::device_kernel<GemmKernel>;


// ===== COMPILED SASS (sm_100a) =====

	.target	sm_100a

	.elftype	@"ET_EXEC"


//--------------------- .note.nv.tkinfo           --------------------------
	.section	.note.nv.tkinfo,"",@"SHT_NOTE"
	.sectionflags	@"SHF_NOTE_NV_TKINFO"
	.tkinfo
        /*0018*/ 	.word	0x00000002
        /*0030*/ 	.string	""
        /*0030*/ 	.string	"ptxas"
        /*0030*/ 	.string	"Cuda compilation tools, release 13.0, V13.0.88"
        /*0030*/ 	.string	"Build cuda_13.0.r13.0/compiler.36424714_0"
        /*0030*/ 	.string	"-arch sm_100a -m 64 "



//--------------------- .note.nv.cuinfo           --------------------------
	.section	.note.nv.cuinfo,"",@"SHT_NOTE"
	.sectionflags	@"SHF_NOTE_NV_CUINFO"
        /*0018*/ 	.short	0x0002
        /*001a*/ 	.short	0x0064
        /*001c*/ 	.short	0x0082
	.zero		2


//--------------------- .nv.info                  --------------------------
	.section	.nv.info,"",@"SHT_CUDA_INFO"
	.align	4


	//----- nvinfo : EIATTR_REGCOUNT
	.align		4
        /*0000*/ 	.byte	0x04, 0x2f
        /*0002*/ 	.short	(.L_19 - .L_18)
	.align		4
.L_18:
        /*0004*/ 	.word	index@(_ZN7cutlass13device_kernelINS_4gemm6kernel13GemmUniversalIN4cute5tupleIJiiiiEEENS1_10collective13CollectiveMmaINS1_35MainloopSm100TmaUmmaWarpSpecializedILi3ELi2ELi4ENS5_IJNS4_1CILi2EEENSA_ILi1EEESC_EEEEENS5_IJNSA_ILi128EEENSA_ILi64EEENSA_ILi32EEEEEENS_12float_e4m3_tENS5_IJlSC_lEEESJ_SK_NS4_8TiledMMAINS4_8MMA_AtomIJNS4_10MMA_TraitsINS4_25SM100_MMA_F8F6F4_2x1SM_SSEJSJ_SJ_fSF_SG_NS4_17integral_constantINS4_4UMMA5MajorELSR_0EEESS_NSP_INSQ_7ScaleInELST_0EEESU_EEEEEENS4_6LayoutINS5_IJSC_SC_SC_EEENS5_IJNSA_ILi0EEESZ_SZ_EEEEENS5_IJNS4_10UnderscoreES12_S12_EEEEENS4_18SM100_TMA_2SM_LOADENS4_14ComposedLayoutINS4_7SwizzleILi1ELi4ELi3EEENS4_18smem_ptr_flag_bitsILi8EEENSX_INS5_IJNSA_ILi8EEESH_EEENS5_IJSH_SC_EEEEEEEvNS4_8identityES15_S1F_vS1G_EENS_8epilogue10collective18CollectiveEpilogueINS1I_23Sm100TmaWarpSpecializedILi1ELi1ELi32ELb0ELb0EEEJNS5_IJSG_SG_SH_EEENS5_IJNSX_ISG_SC_EES1O_EEESJ_SK_SJ_SK_NS1I_6fusion15FusionCallbacksIS1M_NS1Q_17LinearCombinationISJ_fSJ_fLNS_15FloatRoundStyleE2EEES1N_S1P_JEEENS4_5SM1004TMEM4LOAD26SM100_TMEM_LOAD_32dp32b32xENS4_13SM90_TMA_LOADENS16_INS17_ILi2ELi4ELi3EEES1A_NSX_INS5_IJS1B_SG_EEENS5_IJSG_SC_EEEEEEENS4_39AutoVectorizingCopyWithAssumedAlignmentILi128EEENS4_14SM90_TMA_STOREES25_S27_S27_EEEvvEEEEvNT_6ParamsE)
        /*0008*/ 	.word	0x0000007b


	//----- nvinfo : EIATTR_FRAME_SIZE
	.align		4
.L_19:
        /*000c*/ 	.byte	0x04, 0x11
        /*000e*/ 	.short	(.L_21 - .L_20)
	.align		4
.L_20:
        /*0010*/ 	.word	index@($__internal_2_$__cuda_sm10x_tcgen05_guardrail_trap_unallocated_columns_being_dealloced)
        /*0014*/ 	.word	0x00000000


	//----- nvinfo : EIATTR_FRAME_SIZE
	.align		4
.L_21:
        /*0018*/ 	.byte	0x04, 0x11
        /*001a*/ 	.short	(.L_23 - .L_22)
	.align		4
.L_22:
        /*001c*/ 	.word	index@($__internal_1_$__cuda_sm10x_tcgen05_guardrail_trap_phase_invalid_during_alloc)
        /*0020*/ 	.word	0x00000000


	//----- nvinfo : EIATTR_FRAME_SIZE
	.align		4
.L_23:
        /*0024*/ 	.byte	0x04, 0x11
        /*0026*/ 	.short	(.L_25 - .L_24)
	.align		4
.L_24:
        /*0028*/ 	.word	index@($__internal_0_$__cuda_sm10x_tcgen05_guardrail_trap_col_being_dealloced_not_returned_by_alloc)
        /*002c*/ 	.word	0x00000000


	//----- nvinfo : EIATTR_FRAME_SIZE
	.align		4
.L_25:
        /*0030*/ 	.byte	0x04, 0x11
        /*0032*/ 	.short	(.L_27 - .L_26)
	.align		4
.L_26:
        /*0034*/ 	.word	index@(_ZN7cutlass13device_kernelINS_4gemm6kernel13GemmUniversalIN4cute5tupleIJiiiiEEENS1_10collective13CollectiveMmaINS1_35MainloopSm100TmaUmmaWarpSpecializedILi3ELi2ELi4ENS5_IJNS4_1CILi2EEENSA_ILi1EEESC_EEEEENS5_IJNSA_ILi128EEENSA_ILi64EEENSA_ILi32EEEEEENS_12float_e4m3_tENS5_IJlSC_lEEESJ_SK_NS4_8TiledMMAINS4_8MMA_AtomIJNS4_10MMA_TraitsINS4_25SM100_MMA_F8F6F4_2x1SM_SSEJSJ_SJ_fSF_SG_NS4_17integral_constantINS4_4UMMA5MajorELSR_0EEESS_NSP_INSQ_7ScaleInELST_0EEESU_EEEEEENS4_6LayoutINS5_IJSC_SC_SC_EEENS5_IJNSA_ILi0EEESZ_SZ_EEEEENS5_IJNS4_10UnderscoreES12_S12_EEEEENS4_18SM100_TMA_2SM_LOADENS4_14ComposedLayoutINS4_7SwizzleILi1ELi4ELi3EEENS4_18smem_ptr_flag_bitsILi8EEENSX_INS5_IJNSA_ILi8EEESH_EEENS5_IJSH_SC_EEEEEEEvNS4_8identityES15_S1F_vS1G_EENS_8epilogue10collective18CollectiveEpilogueINS1I_23Sm100TmaWarpSpecializedILi1ELi1ELi32ELb0ELb0EEEJNS5_IJSG_SG_SH_EEENS5_IJNSX_ISG_SC_EES1O_EEESJ_SK_SJ_SK_NS1I_6fusion15FusionCallbacksIS1M_NS1Q_17LinearCombinationISJ_fSJ_fLNS_15FloatRoundStyleE2EEES1N_S1P_JEEENS4_5SM1004TMEM4LOAD26SM100_TMEM_LOAD_32dp32b32xENS4_13SM90_TMA_LOADENS16_INS17_ILi2ELi4ELi3EEES1A_NSX_INS5_IJS1B_SG_EEENS5_IJSG_SC_EEEEEEENS4_39AutoVectorizingCopyWithAssumedAlignmentILi128EEENS4_14SM90_TMA_STOREES25_S27_S27_EEEvvEEEEvNT_6ParamsE)
        /*0038*/ 	.word	0x00000000


	//----- nvinfo : EIATTR_MIN_STACK_SIZE
	.align		4
.L_27:
        /*003c*/ 	.byte	0x04, 0x12
        /*003e*/ 	.short	(.L_29 - .L_28)
	.align		4
.L_28:
        /*0040*/ 	.word	index@(_ZN7cutlass13device_kernelINS_4gemm6kernel13GemmUniversalIN4cute5tupleIJiiiiEEENS1_10collective13CollectiveMmaINS1_35MainloopSm100TmaUmmaWarpSpecializedILi3ELi2ELi4ENS5_IJNS4_1CILi2EEENSA_ILi1EEESC_EEEEENS5_IJNSA_ILi128EEENSA_ILi64EEENSA_ILi32EEEEEENS_12float_e4m3_tENS5_IJlSC_lEEESJ_SK_NS4_8TiledMMAINS4_8MMA_AtomIJNS4_10MMA_TraitsINS4_25SM100_MMA_F8F6F4_2x1SM_SSEJSJ_SJ_fSF_SG_NS4_17integral_constantINS4_4UMMA5MajorELSR_0EEESS_NSP_INSQ_7ScaleInELST_0EEESU_EEEEEENS4_6LayoutINS5_IJSC_SC_SC_EEENS5_IJNSA_ILi0EEESZ_SZ_EEEEENS5_IJNS4_10UnderscoreES12_S12_EEEEENS4_18SM100_TMA_2SM_LOADENS4_14ComposedLayoutINS4_7SwizzleILi1ELi4ELi3EEENS4_18smem_ptr_flag_bitsILi8EEENSX_INS5_IJNSA_ILi8EEESH_EEENS5_IJSH_SC_EEEEEEEvNS4_8identityES15_S1F_vS1G_EENS_8epilogue10collective18CollectiveEpilogueINS1I_23Sm100TmaWarpSpecializedILi1ELi1ELi32ELb0ELb0EEEJNS5_IJSG_SG_SH_EEENS5_IJNSX_ISG_SC_EES1O_EEESJ_SK_SJ_SK_NS1I_6fusion15FusionCallbacksIS1M_NS1Q_17LinearCombinationISJ_fSJ_fLNS_15FloatRoundStyleE2EEES1N_S1P_JEEENS4_5SM1004TMEM4LOAD26SM100_TMEM_LOAD_32dp32b32xENS4_13SM90_TMA_LOADENS16_INS17_ILi2ELi4ELi3EEES1A_NSX_INS5_IJS1B_SG_EEENS5_IJSG_SC_EEEEEEENS4_39AutoVectorizingCopyWithAssumedAlignmentILi128EEENS4_14SM90_TMA_STOREES25_S27_S27_EEEvvEEEEvNT_6ParamsE)
        /*0044*/ 	.word	0x00000000
.L_29:


//--------------------- .nv.compat                --------------------------
	.section	.nv.compat,"",@"SHT_CUDA_COMPAT_INFO"
	.align	4
        /*0000*/ 	.byte	0x02, 0x09, 0x01, 0x00, 0x02, 0x02, 0x02, 0x00, 0x02, 0x05, 0x05, 0x00, 0x03, 0x07, 0x01, 0x01
        /*0010*/ 	.byte	0x02, 0x03, 0x01, 0x00, 0x02, 0x06, 0x01, 0x00, 0x04, 0x0b, 0x08, 0x00, 0x09, 0x00, 0x00, 0x00
        /*0020*/ 	.byte	0x00, 0x00, 0x00, 0x00


//--------------------- .nv.info._ZN7cutlass13device_kernelINS_4gemm6kernel13GemmUniversalIN4cute5tupleIJiiiiEEENS1_10collective13CollectiveMmaINS1_35MainloopSm100TmaUmmaWarpSpecializedILi3ELi2ELi4ENS5_IJNS4_1CILi2EEENSA_ILi1EEESC_EEEEENS5_IJNSA_ILi128EEENSA_ILi64EEENSA_ILi32EEEEEENS_12float_e4m3_tENS5_IJlSC_lEEESJ_SK_NS4_8TiledMMAINS4_8MMA_AtomIJNS4_10MMA_TraitsINS4_25SM100_MMA_F8F6F4_2x1SM_SSEJSJ_SJ_fSF_SG_NS4_17integral_constantINS4_4UMMA5MajorELSR_0EEESS_NSP_INSQ_7ScaleInELST_0EEESU_EEEEEENS4_6LayoutINS5_IJSC_SC_SC_EEENS5_IJNSA_ILi0EEESZ_SZ_EEEEENS5_IJNS4_10UnderscoreES12_S12_EEEEENS4_18SM100_TMA_2SM_LOADENS4_14ComposedLayoutINS4_7SwizzleILi1ELi4ELi3EEENS4_18smem_ptr_flag_bitsILi8EEENSX_INS5_IJNSA_ILi8EEESH_EEENS5_IJSH_SC_EEEEEEEvNS4_8identityES15_S1F_vS1G_EENS_8epilogue10collective18CollectiveEpilogueINS1I_23Sm100TmaWarpSpecializedILi1ELi1ELi32ELb0ELb0EEEJNS5_IJSG_SG_SH_EEENS5_IJNSX_ISG_SC_EES1O_EEESJ_SK_SJ_SK_NS1I_6fusion15FusionCallbacksIS1M_NS1Q_17LinearCombinationISJ_fSJ_fLNS_15FloatRoundStyleE2EEES1N_S1P_JEEENS4_5SM1004TMEM4LOAD26SM100_TMEM_LOAD_32dp32b32xENS4_13SM90_TMA_LOADENS16_INS17_ILi2ELi4ELi3EEES1A_NSX_INS5_IJS1B_SG_EEENS5_IJSG_SC_EEEEEEENS4_39AutoVectorizingCopyWithAssumedAlignmentILi128EEENS4_14SM90_TMA_STOREES25_S27_S27_EEEvvEEEEvNT_6ParamsE --------------------------
	.section	.nv.info._ZN7cutlass13device_kernelINS_4gemm6kernel13GemmUniversalIN4cute5tupleIJiiiiEEENS1_10collective13CollectiveMmaINS1_35MainloopSm100TmaUmmaWarpSpecializedILi3ELi2ELi4ENS5_IJNS4_1CILi2EEENSA_ILi1EEESC_EEEEENS5_IJNSA_ILi128EEENSA_ILi64EEENSA_ILi32EEEEEENS_12float_e4m3_tENS5_IJlSC_lEEESJ_SK_NS4_8TiledMMAINS4_8MMA_AtomIJNS4_10MMA_TraitsINS4_25SM100_MMA_F8F6F4_2x1SM_SSEJSJ_SJ_fSF_SG_NS4_17integral_constantINS4_4UMMA5MajorELSR_0EEESS_NSP_INSQ_7ScaleInELST_0EEESU_EEEEEENS4_6LayoutINS5_IJSC_SC_SC_EEENS5_IJNSA_ILi0EEESZ_SZ_EEEEENS5_IJNS4_10UnderscoreES12_S12_EEEEENS4_18SM100_TMA_2SM_LOADENS4_14ComposedLayoutINS4_7SwizzleILi1ELi4ELi3EEENS4_18smem_ptr_flag_bitsILi8EEENSX_INS5_IJNSA_ILi8EEESH_EEENS5_IJSH_SC_EEEEEEEvNS4_8identityES15_S1F_vS1G_EENS_8epilogue10collective18CollectiveEpilogueINS1I_23Sm100TmaWarpSpecializedILi1ELi1ELi32ELb0ELb0EEEJNS5_IJSG_SG_SH_EEENS5_IJNSX_ISG_SC_EES1O_EEESJ_SK_SJ_SK_NS1I_6fusion15FusionCallbacksIS1M_NS1Q_17LinearCombinationISJ_fSJ_fLNS_15FloatRoundStyleE2EEES1N_S1P_JEEENS4_5SM1004TMEM4LOAD26SM100_TMEM_LOAD_32dp32b32xENS4_13SM90_TMA_LOADENS16_INS17_ILi2ELi4ELi3EEES1A_NSX_INS5_IJS1B_SG_EEENS5_IJSG_SC_EEEEEEENS4_39AutoVectorizingCopyWithAssumedAlignmentILi128EEENS4_14SM90_TMA_STOREES25_S27_S27_EEEvvEEEEvNT_6ParamsE,"",@"SHT_CUDA_INFO"
	.sectionflags	@""
	.align	4


	//----- nvinfo : EIATTR_CUDA_API_VERSION
	.align		4
        /*0000*/ 	.byte	0x04, 0x37
        /*0002*/ 	.short	(.L_31 - .L_30)
.L_30:
        /*0004*/ 	.word	0x00000082


	//----- nvinfo : EIATTR_KPARAM_INFO
	.align		4
.L_31:
        /*0008*/ 	.byte	0x04, 0x17
        /*000a*/ 	.short	(.L_33 - .L_32)
.L_32:
        /*000c*/ 	.word	0x00000000
        /*0010*/ 	.short	0x0000
        /*0012*/ 	.short	0x0000
        /*0014*/ 	.byte	0x00, 0xf0, 0x01, 0x20


	//----- nvinfo : EIATTR_AT_ENTRY_FRAGMENTS
	.align		4
.L_33:
        /*0018*/ 	.byte	0x04, 0x4f
        /*001a*/ 	.short	(.L_35 - .L_34)


	//   ....[0]....
.L_34:
        /*001c*/ 	.word	0x00000007


	//----- nvinfo : EIATTR_RESERVED_SMEM_USED
	.align		4
.L_35:
        /*0020*/ 	.byte	0x01, 0x41
	.zero		2


	//----- nvinfo : EIATTR_SPARSE_MMA_MASK
	.align		4
        /*0024*/ 	.byte	0x03, 0x50
        /*0026*/ 	.short	0x0000


	//----- nvinfo : EIATTR_TCGEN05_2CTA_USED
	.align		4
        /*0028*/ 	.byte	0x01, 0x52
	.zero		2


	//----- nvinfo : EIATTR_MAXREG_COUNT
	.align		4
        /*002c*/ 	.byte	0x03, 0x1b
        /*002e*/ 	.short	0x00ff


	//----- nvinfo : EIATTR_NUM_BARRIERS
	.align		4
        /*0030*/ 	.byte	0x02, 0x4c
        /*0032*/ 	.byte	0x07
	.zero		1


	//----- nvinfo : EIATTR_EXTERNS
	.align		4
        /*0034*/ 	.byte	0x04, 0x0f
        /*0036*/ 	.short	(.L_37 - .L_36)


	//   ....[0]....
	.align		4
.L_36:
        /*0038*/ 	.word	index@(__assertfail)


	//----- nvinfo : EIATTR_MERCURY_ISA_VERSION
	.align		4
.L_37:
        /*003c*/ 	.byte	0x03, 0x5f
        /*003e*/ 	.short	0x0101


	//----- nvinfo : EIATTR_INT_WARP_WIDE_INSTR_OFFSETS
	.align		4
        /*0040*/ 	.byte	0x04, 0x31
        /*0042*/ 	.short	(.L_39 - .L_38)


	//   ....[0]....
.L_38:
        /*0044*/ 	.word	0x00000c90


	//   ....[1]....
        /*0048*/ 	.word	0x00000d30


	//   ....[2]....
        /*004c*/ 	.word	0x00002090


	//   ....[3]....
        /*0050*/ 	.word	0x00003d90


	//   ....[4]....
        /*0054*/ 	.word	0x00003db0


	//   ....[5]....
        /*0058*/ 	.word	0x00003de0


	//   ....[6]....
        /*005c*/ 	.word	0x000047f0


	//   ....[7]....
        /*0060*/ 	.word	0x00004910


	//----- nvinfo : EIATTR_COOP_GROUP_MASK_REGIDS
	.align		4
.L_39:
        /*0064*/ 	.byte	0x04, 0x29
        /*0066*/ 	.short	(.L_41 - .L_40)


	//   ....[0]....
.L_40:
        /*0068*/ 	.word	0xffffffff


	//   ....[1]....
        /*006c*/ 	.word	0xffffffff


	//   ....[2]....
        /*0070*/ 	.word	0xffffffff


	//   ....[3]....
        /*0074*/ 	.word	0xffffffff


	//   ....[4]....
        /*0078*/ 	.word	0xffffffff


	//   ....[5]....
        /*007c*/ 	.word	0xffffffff


	//   ....[6]....
        /*0080*/ 	.word	0xffffffff


	//   ....[7]....
        /*0084*/ 	.word	0xffffffff


	//   ....[8]....
        /*0088*/ 	.word	0xffffffff


	//   ....[9]....
        /*008c*/ 	.word	0xffffffff


	//   ....[10]....
        /*0090*/ 	.word	0xffffffff


	//   ....[11]....
        /*0094*/ 	.word	0xffffffff


	//   ....[12]....
        /*0098*/ 	.word	0xffffffff


	//   ....[13]....
        /*009c*/ 	.word	0xffffffff


	//----- nvinfo : EIATTR_COOP_GROUP_INSTR_OFFSETS
	.align		4
.L_41:
        /*00a0*/ 	.byte	0x04, 0x28
        /*00a2*/ 	.short	(.L_43 - .L_42)


	//   ....[0]....
.L_42:
        /*00a4*/ 	.word	0x000000c0


	//   ....[1]....
        /*00a8*/ 	.word	0x00000500


	//   ....[2]....
        /*00ac*/ 	.word	0x00000660


	//   ....[3]....
        /*00b0*/ 	.word	0x00000790


	//   ....[4]....
        /*00b4*/ 	.word	0x00000880


	//   ....[5]....
        /*00b8*/ 	.word	0x000009e0


	//   ....[6]....
        /*00bc*/ 	.word	0x00000b70


	//   ....[7]....
        /*00c0*/ 	.word	0x00000db0


	//   ....[8]....
        /*00c4*/ 	.word	0x00001f70


	//   ....[9]....
        /*00c8*/ 	.word	0x00002cc0


	//   ....[10]....
        /*00cc*/ 	.word	0x00003190


	//   ....[11]....
        /*00d0*/ 	.word	0x000031c0


	//   ....[12]....
        /*00d4*/ 	.word	0x00003c90


	//   ....[13]....
        /*00d8*/ 	.word	0x00003ea0


	//----- nvinfo : EIATTR_VRC_CTA_INIT_COUNT
	.align		4
.L_43:
        /*00dc*/ 	.byte	0x02, 0x4a
        /*00de*/ 	.byte	0x80
	.zero		1


	//----- nvinfo : EIATTR_SYSCALL_OFFSETS
	.align		4
        /*00e0*/ 	.byte	0x04, 0x46
        /*00e2*/ 	.short	(.L_45 - .L_44)


	//   ....[0]....
.L_44:
        /*00e4*/ 	.word	0x00005310


	//   ....[1]....
        /*00e8*/ 	.word	0x00005450


	//   ....[2]....
        /*00ec*/ 	.word	0x00005b60


	//----- nvinfo : EIATTR_MBARRIER_INSTR_OFFSETS
	.align		4
.L_45:
        /*00f0*/ 	.byte	0x04, 0x39
        /*00f2*/ 	.short	(.L_47 - .L_46)


	//   ....[0]....
.L_46:
        /*00f4*/ 	.word	0x000005f0
        /*00f8*/ 	.word	0x000000ff
        /*00fc*/ 	.word	0x00000000
        /*0100*/ 	.short	0x0100
        /*0102*/ 	.byte	0x08
	.zero		1


	//   ....[1]....
        /*0104*/ 	.word	0x00000600
        /*0108*/ 	.word	0x000000ff
        /*010c*/ 	.word	0x00000018
        /*0110*/ 	.short	0x0100
        /*0112*/ 	.byte	0x08
	.zero		1


	//   ....[2]....
        /*0114*/ 	.word	0x00000610
        /*0118*/ 	.word	0x000000ff
        /*011c*/ 	.word	0x00000008
        /*0120*/ 	.short	0x0100
        /*0122*/ 	.byte	0x08
	.zero		1


	//   ....[3]....
        /*0124*/ 	.word	0x00000620
        /*0128*/ 	.word	0x000000ff
        /*012c*/ 	.word	0x00000020
        /*0130*/ 	.short	0x0100
        /*0132*/ 	.byte	0x08
	.zero		1


	//   ....[4]....
        /*0134*/ 	.word	0x00000630
        /*0138*/ 	.word	0x000000ff
        /*013c*/ 	.word	0x00000010
        /*0140*/ 	.short	0x0100
        /*0142*/ 	.byte	0x08
	.zero		1


	//   ....[5]....
        /*0144*/ 	.word	0x00000640
        /*0148*/ 	.word	0x000000ff
        /*014c*/ 	.word	0x00000028
        /*0150*/ 	.short	0x0100
        /*0152*/ 	.byte	0x08
	.zero		1


	//   ....[6]....
        /*0154*/ 	.word	0x00000760
        /*0158*/ 	.word	0x000000ff
        /*015c*/ 	.word	0x00000030
        /*0160*/ 	.short	0x0100
        /*0162*/ 	.byte	0x09
	.zero		1


	//   ....[7]....
        /*0164*/ 	.word	0x00000770
        /*0168*/ 	.word	0x000000ff
        /*016c*/ 	.word	0x00000038
        /*0170*/ 	.short	0x0100
        /*0172*/ 	.byte	0x09
	.zero		1


	//   ....[8]....
        /*0174*/ 	.word	0x00000850
        /*0178*/ 	.word	0x000000ff
        /*017c*/ 	.word	0x00000040
        /*0180*/ 	.short	0x0100
        /*0182*/ 	.byte	0x08
	.zero		1


	//   ....[9]....
        /*0184*/ 	.word	0x00000860
        /*0188*/ 	.word	0x000000ff
        /*018c*/ 	.word	0x00000048
        /*0190*/ 	.short	0x0100
        /*0192*/ 	.byte	0x08
	.zero		1


	//   ....[10]....
        /*0194*/ 	.word	0x00000990
        /*0198*/ 	.word	0x000000ff
        /*019c*/ 	.word	0x00000050
        /*01a0*/ 	.short	0x0100
        /*01a2*/ 	.byte	0x08
	.zero		1


	//   ....[11]....
        /*01a4*/ 	.word	0x000009a0
        /*01a8*/ 	.word	0x000000ff
        /*01ac*/ 	.word	0x00000060
        /*01b0*/ 	.short	0x0100
        /*01b2*/ 	.byte	0x08
	.zero		1


	//   ....[12]....
        /*01b4*/ 	.word	0x000009b0
        /*01b8*/ 	.word	0x000000ff
        /*01bc*/ 	.word	0x00000058
        /*01c0*/ 	.short	0x0100
        /*01c2*/ 	.byte	0x08
	.zero		1


	//   ....[13]....
        /*01c4*/ 	.word	0x000009c0
        /*01c8*/ 	.word	0x000000ff
        /*01cc*/ 	.word	0x00000068
        /*01d0*/ 	.short	0x0100
        /*01d2*/ 	.byte	0x08
	.zero		1


	//   ....[14]....
        /*01d4*/ 	.word	0x00000ae0
        /*01d8*/ 	.word	0x000000ff
        /*01dc*/ 	.word	0x00000070
        /*01e0*/ 	.short	0x0100
        /*01e2*/ 	.byte	0x09
	.zero		1


	//   ....[15]....
        /*01e4*/ 	.word	0x00000af0
        /*01e8*/ 	.word	0x000000ff
        /*01ec*/ 	.word	0x00000090
        /*01f0*/ 	.short	0x0100
        /*01f2*/ 	.byte	0x09
	.zero		1


	//   ....[16]....
        /*01f4*/ 	.word	0x00000b00
        /*01f8*/ 	.word	0x000000ff
        /*01fc*/ 	.word	0x00000078
        /*0200*/ 	.short	0x0100
        /*0202*/ 	.byte	0x09
	.zero		1


	//   ....[17]....
        /*0204*/ 	.word	0x00000b10
        /*0208*/ 	.word	0x000000ff
        /*020c*/ 	.word	0x00000098
        /*0210*/ 	.short	0x0100
        /*0212*/ 	.byte	0x09
	.zero		1


	//   ....[18]....
        /*0214*/ 	.word	0x00000b20
        /*0218*/ 	.word	0x000000ff
        /*021c*/ 	.word	0x00000080
        /*0220*/ 	.short	0x0100
        /*0222*/ 	.byte	0x09
	.zero		1


	//   ....[19]....
        /*0224*/ 	.word	0x00000b30
        /*0228*/ 	.word	0x000000ff
        /*022c*/ 	.word	0x000000a0
        /*0230*/ 	.short	0x0100
        /*0232*/ 	.byte	0x09
	.zero		1


	//   ....[20]....
        /*0234*/ 	.word	0x00000b40
        /*0238*/ 	.word	0x000000ff
        /*023c*/ 	.word	0x00000088
        /*0240*/ 	.short	0x0100
        /*0242*/ 	.byte	0x09
	.zero		1


	//   ....[21]....
        /*0244*/ 	.word	0x00000b50
        /*0248*/ 	.word	0x000000ff
        /*024c*/ 	.word	0x000000a8
        /*0250*/ 	.short	0x0100
        /*0252*/ 	.byte	0x09
	.zero		1


	//   ....[22]....
        /*0254*/ 	.word	0x00000c40
        /*0258*/ 	.word	0x000000ff
        /*025c*/ 	.word	0x000000b0
        /*0260*/ 	.short	0x0100
        /*0262*/ 	.byte	0x08
	.zero		1


	//   ....[23]....
        /*0264*/ 	.word	0x00000c50
        /*0268*/ 	.word	0x000000ff
        /*026c*/ 	.word	0x000000c0
        /*0270*/ 	.short	0x0100
        /*0272*/ 	.byte	0x08
	.zero		1


	//   ....[24]....
        /*0274*/ 	.word	0x00000c60
        /*0278*/ 	.word	0x000000ff
        /*027c*/ 	.word	0x000000b8
        /*0280*/ 	.short	0x0100
        /*0282*/ 	.byte	0x08
	.zero		1


	//   ....[25]....
        /*0284*/ 	.word	0x00000c70
        /*0288*/ 	.word	0x000000ff
        /*028c*/ 	.word	0x000000c8
        /*0290*/ 	.short	0x0100
        /*0292*/ 	.byte	0x08
	.zero		1


	//   ....[26]....
        /*0294*/ 	.word	0x00000d60
        /*0298*/ 	.word	0x000000ff
        /*029c*/ 	.word	0x000000d0
        /*02a0*/ 	.short	0x0100
        /*02a2*/ 	.byte	0x06
	.zero		1


	//   ....[27]....
        /*02a4*/ 	.word	0x00001770
        /*02a8*/ 	.word	0x00000003
        /*02ac*/ 	.word	0x000000c0
        /*02b0*/ 	.short	0x010a
        /*02b2*/ 	.byte	0xff
	.zero		1


	//   ....[28]....
        /*02b4*/ 	.word	0x000017a0
        /*02b8*/ 	.word	0x00000003
        /*02bc*/ 	.word	0x000000b0
        /*02c0*/ 	.short	0x0101
        /*02c2*/ 	.byte	0xff
	.zero		1


	//   ....[29]....
        /*02c4*/ 	.word	0x000018a0
        /*02c8*/ 	.word	0x000000ff
        /*02cc*/ 	.word	0x00000018
        /*02d0*/ 	.short	0x010a
        /*02d2*/ 	.byte	0x08
	.zero		1


	//   ....[30]....
        /*02d4*/ 	.word	0x00001970
        /*02d8*/ 	.word	0x000000ff
        /*02dc*/ 	.word	0x00000018
        /*02e0*/ 	.short	0x010a
        /*02e2*/ 	.byte	0x21
	.zero		1


	//   ....[31]....
        /*02e4*/ 	.word	0x00001b20
        /*02e8*/ 	.word	0x000000ff
        /*02ec*/ 	.word	0x00000018
        /*02f0*/ 	.short	0x010a
        /*02f2*/ 	.byte	0x08
	.zero		1


	//   ....[32]....
        /*02f4*/ 	.word	0x00001c20
        /*02f8*/ 	.word	0x000000ff
        /*02fc*/ 	.word	0x00000048
        /*0300*/ 	.short	0x0101
        /*0302*/ 	.byte	0x04
	.zero		1


	//   ....[33]....
        /*0304*/ 	.word	0x00001c40
        /*0308*/ 	.word	0x000000ff
        /*030c*/ 	.word	0x00000018
        /*0310*/ 	.short	0x010a
        /*0312*/ 	.byte	0x08
	.zero		1


	//   ....[34]....
        /*0314*/ 	.word	0x00001cc0
        /*0318*/ 	.word	0x000000ff
        /*031c*/ 	.word	0x00000018
        /*0320*/ 	.short	0x010a
        /*0322*/ 	.byte	0x11
	.zero		1


	//   ....[35]....
        /*0324*/ 	.word	0x00001e50
        /*0328*/ 	.word	0x000000ff
        /*032c*/ 	.word	0x00000018
        /*0330*/ 	.short	0x010a
        /*0332*/ 	.byte	0x08
	.zero		1


	//   ....[36]....
        /*0334*/ 	.word	0x00001fa0
        /*0338*/ 	.word	0x00000002
        /*033c*/ 	.word	0x00000050
        /*0340*/ 	.short	0x010a
        /*0342*/ 	.byte	0xff
	.zero		1


	//   ....[37]....
        /*0344*/ 	.word	0x00002060
        /*0348*/ 	.word	0x00000002
        /*034c*/ 	.word	0x00000000
        /*0350*/ 	.short	0x0101
        /*0352*/ 	.byte	0xff
	.zero		1


	//   ....[38]....
        /*0354*/ 	.word	0x000025c0
        /*0358*/ 	.word	0x000000ff
        /*035c*/ 	.word	0x00000000
        /*0360*/ 	.short	0x010a
        /*0362*/ 	.byte	0x05
	.zero		1


	//   ....[39]....
        /*0364*/ 	.word	0x00002650
        /*0368*/ 	.word	0x000000ff
        /*036c*/ 	.word	0x00000000
        /*0370*/ 	.short	0x010a
        /*0372*/ 	.byte	0x05
	.zero		1


	//   ....[40]....
        /*0374*/ 	.word	0x000026f0
        /*0378*/ 	.word	0x00000000
        /*037c*/ 	.word	0x00000000
        /*0380*/ 	.short	0x010a
        /*0382*/ 	.byte	0xff
	.zero		1


	//   ....[41]....
        /*0384*/ 	.word	0x00002820
        /*0388*/ 	.word	0x00000000
        /*038c*/ 	.word	0x000000b0
        /*0390*/ 	.short	0x010a
        /*0392*/ 	.byte	0xff
	.zero		1


	//   ....[42]....
        /*0394*/ 	.word	0x00002890
        /*0398*/ 	.word	0x00000004
        /*039c*/ 	.word	0x00000000
        /*03a0*/ 	.short	0x0101
        /*03a2*/ 	.byte	0xff
	.zero		1


	//   ....[43]....
        /*03a4*/ 	.word	0x000028b0
        /*03a8*/ 	.word	0x000000ff
        /*03ac*/ 	.word	0x00000060
        /*03b0*/ 	.short	0x010a
        /*03b2*/ 	.byte	0x05
	.zero		1


	//   ....[44]....
        /*03b4*/ 	.word	0x000029d0
        /*03b8*/ 	.word	0x00000000
        /*03bc*/ 	.word	0x00000050
        /*03c0*/ 	.short	0x010a
        /*03c2*/ 	.byte	0xff
	.zero		1


	//   ....[45]....
        /*03c4*/ 	.word	0x00002ad0
        /*03c8*/ 	.word	0x00000000
        /*03cc*/ 	.word	0x00000000
        /*03d0*/ 	.short	0x0101
        /*03d2*/ 	.byte	0xff
	.zero		1


	//   ....[46]....
        /*03d4*/ 	.word	0x00002b60
        /*03d8*/ 	.word	0x000000ff
        /*03dc*/ 	.word	0x00000060
        /*03e0*/ 	.short	0x0106
        /*03e2*/ 	.byte	0x05
	.zero		1


	//   ....[47]....
        /*03e4*/ 	.word	0x00002b80
        /*03e8*/ 	.word	0x000000ff
        /*03ec*/ 	.word	0x00000060
        /*03f0*/ 	.short	0x010a
        /*03f2*/ 	.byte	0x05
	.zero		1


	//   ....[48]....
        /*03f4*/ 	.word	0x00002c10
        /*03f8*/ 	.word	0x000000ff
        /*03fc*/ 	.word	0x00000060
        /*0400*/ 	.short	0x0106
        /*0402*/ 	.byte	0x04
	.zero		1


	//   ....[49]....
        /*0404*/ 	.word	0x00002c50
        /*0408*/ 	.word	0x00000000
        /*040c*/ 	.word	0x00000060
        /*0410*/ 	.short	0x010a
        /*0412*/ 	.byte	0xff
	.zero		1


	//   ....[50]....
        /*0414*/ 	.word	0x00002e90
        /*0418*/ 	.word	0x000000ff
        /*041c*/ 	.word	0x00000008
        /*0420*/ 	.short	0x010a
        /*0422*/ 	.byte	0x06
	.zero		1


	//   ....[51]....
        /*0424*/ 	.word	0x00002eb0
        /*0428*/ 	.word	0x000000ff
        /*042c*/ 	.word	0x00000008
        /*0430*/ 	.short	0x010a
        /*0432*/ 	.byte	0x06
	.zero		1


	//   ....[52]....
        /*0434*/ 	.word	0x00003040
        /*0438*/ 	.word	0x000000ff
        /*043c*/ 	.word	0x00000008
        /*0440*/ 	.short	0x010a
        /*0442*/ 	.byte	0x06
	.zero		1


	//   ....[53]....
        /*0444*/ 	.word	0x00003060
        /*0448*/ 	.word	0x000000ff
        /*044c*/ 	.word	0x00000008
        /*0450*/ 	.short	0x010a
        /*0452*/ 	.byte	0x06
	.zero		1


	//   ....[54]....
        /*0454*/ 	.word	0x00003120
        /*0458*/ 	.word	0x000000ff
        /*045c*/ 	.word	0x00000000
        /*0460*/ 	.short	0x0101
        /*0462*/ 	.byte	0x07
	.zero		1


	//   ....[55]....
        /*0464*/ 	.word	0x00003400
        /*0468*/ 	.word	0x00000000
        /*046c*/ 	.word	0x00000050
        /*0470*/ 	.short	0x010a
        /*0472*/ 	.byte	0xff
	.zero		1


	//   ....[56]....
        /*0474*/ 	.word	0x000034c0
        /*0478*/ 	.word	0x00000000
        /*047c*/ 	.word	0x00000000
        /*0480*/ 	.short	0x0101
        /*0482*/ 	.byte	0xff
	.zero		1


	//   ....[57]....
        /*0484*/ 	.word	0x00003570
        /*0488*/ 	.word	0x000000ff
        /*048c*/ 	.word	0x00000000
        /*0490*/ 	.short	0x010a
        /*0492*/ 	.byte	0x06
	.zero		1


	//   ....[58]....
        /*0494*/ 	.word	0x00003580
        /*0498*/ 	.word	0x000000ff
        /*049c*/ 	.word	0x00000090
        /*04a0*/ 	.short	0x010a
        /*04a2*/ 	.byte	0x0b
	.zero		1


	//   ....[59]....
        /*04a4*/ 	.word	0x00003640
        /*04a8*/ 	.word	0x000000ff
        /*04ac*/ 	.word	0x00000000
        /*04b0*/ 	.short	0x010a
        /*04b2*/ 	.byte	0x09
	.zero		1


	//   ....[60]....
        /*04b4*/ 	.word	0x00003780
        /*04b8*/ 	.word	0x000000ff
        /*04bc*/ 	.word	0x00000000
        /*04c0*/ 	.short	0x010a
        /*04c2*/ 	.byte	0x06
	.zero		1


	//   ....[61]....
        /*04c4*/ 	.word	0x00003980
        /*04c8*/ 	.word	0x000000ff
        /*04cc*/ 	.word	0x00000000
        /*04d0*/ 	.short	0x010a
        /*04d2*/ 	.byte	0x07
	.zero		1


	//   ....[62]....
        /*04d4*/ 	.word	0x00003a10
        /*04d8*/ 	.word	0x000000ff
        /*04dc*/ 	.word	0x00000000
        /*04e0*/ 	.short	0x010a
        /*04e2*/ 	.byte	0x07
	.zero		1


	//   ....[63]....
        /*04e4*/ 	.word	0x00003aa0
        /*04e8*/ 	.word	0x000000ff
        /*04ec*/ 	.word	0x00000000
        /*04f0*/ 	.short	0x010a
        /*04f2*/ 	.byte	0x07
	.zero		1


	//   ....[64]....
        /*04f4*/ 	.word	0x00003b40
        /*04f8*/ 	.word	0x00000000
        /*04fc*/ 	.word	0x00000000
        /*0500*/ 	.short	0x010a
        /*0502*/ 	.byte	0xff
	.zero		1


	//   ....[65]....
        /*0504*/ 	.word	0x00003b80
        /*0508*/ 	.word	0x00000000
        /*050c*/ 	.word	0x00000000
        /*0510*/ 	.short	0x010a
        /*0512*/ 	.byte	0xff
	.zero		1


	//   ....[66]....
        /*0514*/ 	.word	0x00003bf0
        /*0518*/ 	.word	0x000000ff
        /*051c*/ 	.word	0x00000000
        /*0520*/ 	.short	0x0101
        /*0522*/ 	.byte	0x05
	.zero		1


	//   ....[67]....
        /*0524*/ 	.word	0x00003c30
        /*0528*/ 	.word	0x000000ff
        /*052c*/ 	.word	0x000000d0
        /*0530*/ 	.short	0x010a
        /*0532*/ 	.byte	0x08
	.zero		1


	//   ....[68]....
        /*0534*/ 	.word	0x00003c80
        /*0538*/ 	.word	0x000000ff
        /*053c*/ 	.word	0x00000000
        /*0540*/ 	.short	0x0101
        /*0542*/ 	.byte	0x05
	.zero		1


	//   ....[69]....
        /*0544*/ 	.word	0x00004090
        /*0548*/ 	.word	0x00000000
        /*054c*/ 	.word	0x00000050
        /*0550*/ 	.short	0x010a
        /*0552*/ 	.byte	0xff
	.zero		1


	//   ....[70]....
        /*0554*/ 	.word	0x00004180
        /*0558*/ 	.word	0x00000000
        /*055c*/ 	.word	0x00000000
        /*0560*/ 	.short	0x0101
        /*0562*/ 	.byte	0xff
	.zero		1


	//   ....[71]....
        /*0564*/ 	.word	0x000044a0
        /*0568*/ 	.word	0x000000ff
        /*056c*/ 	.word	0x00000048
        /*0570*/ 	.short	0x010a
        /*0572*/ 	.byte	0x06
	.zero		1


	//   ....[72]....
        /*0574*/ 	.word	0x00004620
        /*0578*/ 	.word	0x000000ff
        /*057c*/ 	.word	0x00000038
        /*0580*/ 	.short	0x010a
        /*0582*/ 	.byte	0x06
	.zero		1


	//   ....[73]....
        /*0584*/ 	.word	0x00004950
        /*0588*/ 	.word	0x000000ff
        /*058c*/ 	.word	0x00000030
        /*0590*/ 	.short	0x010b
        /*0592*/ 	.byte	0x06
	.zero		1


	//   ....[74]....
        /*0594*/ 	.word	0x00004970
        /*0598*/ 	.word	0x000000ff
        /*059c*/ 	.word	0x00000000
        /*05a0*/ 	.short	0x0101
        /*05a2*/ 	.byte	0x25
	.zero		1


	//   ....[75]....
        /*05a4*/ 	.word	0x000049b0
        /*05a8*/ 	.word	0x00000000
        /*05ac*/ 	.word	0x00000038
        /*05b0*/ 	.short	0x010a
        /*05b2*/ 	.byte	0xff
	.zero		1


	//   ....[76]....
        /*05b4*/ 	.word	0x00004d20
        /*05b8*/ 	.word	0x00000000
        /*05bc*/ 	.word	0x00000050
        /*05c0*/ 	.short	0x010a
        /*05c2*/ 	.byte	0xff
	.zero		1


	//   ....[77]....
        /*05c4*/ 	.word	0x00004e30
        /*05c8*/ 	.word	0x00000000
        /*05cc*/ 	.word	0x00000000
        /*05d0*/ 	.short	0x0101
        /*05d2*/ 	.byte	0xff
	.zero		1


	//   ....[78]....
        /*05d4*/ 	.word	0x000057a0
        /*05d8*/ 	.word	0x000000ff
        /*05dc*/ 	.word	0x00000030
        /*05e0*/ 	.short	0x010a
        /*05e2*/ 	.byte	0x2b
	.zero		1


	//   ....[79]....
        /*05e4*/ 	.word	0x000057b0
        /*05e8*/ 	.word	0x00000071
        /*05ec*/ 	.word	0x00000070
        /*05f0*/ 	.short	0x010a
        /*05f2*/ 	.byte	0xff
	.zero		1


	//   ....[80]....
        /*05f4*/ 	.word	0x00005900
        /*05f8*/ 	.word	0x000000ff
        /*05fc*/ 	.word	0x00000030
        /*0600*/ 	.short	0x010a
        /*0602*/ 	.byte	0x2b
	.zero		1


	//   ....[81]....
        /*0604*/ 	.word	0x000059e0
        /*0608*/ 	.word	0x000000ff
        /*060c*/ 	.word	0x00000000
        /*0610*/ 	.short	0x0101
        /*0612*/ 	.byte	0x04
	.zero		1


	//   ....[82]....
        /*0614*/ 	.word	0x00005a40
        /*0618*/ 	.word	0x00000071
        /*061c*/ 	.word	0x00000070
        /*0620*/ 	.short	0x010a
        /*0622*/ 	.byte	0xff
	.zero		1


	//   ....[83]....
        /*0624*/ 	.word	0x00005ce0
        /*0628*/ 	.word	0x00000071
        /*062c*/ 	.word	0x00000000
        /*0630*/ 	.short	0x0101
        /*0632*/ 	.byte	0xff
	.zero		1


	//   ....[84]....
        /*0634*/ 	.word	0x00006680
        /*0638*/ 	.word	0x00000003
        /*063c*/ 	.word	0x000000c0
        /*0640*/ 	.short	0x010a
        /*0642*/ 	.byte	0xff
	.zero		1


	//   ....[85]....
        /*0644*/ 	.word	0x000066e0
        /*0648*/ 	.word	0x00000002
        /*064c*/ 	.word	0x00000018
        /*0650*/ 	.short	0x010a
        /*0652*/ 	.byte	0xff
	.zero		1


	//   ....[86]....
        /*0654*/ 	.word	0x00006740
        /*0658*/ 	.word	0x00000002
        /*065c*/ 	.word	0x00000018
        /*0660*/ 	.short	0x010a
        /*0662*/ 	.byte	0xff
	.zero		1


	//   ....[87]....
        /*0664*/ 	.word	0x00006790
        /*0668*/ 	.word	0x00000002
        /*066c*/ 	.word	0x00000050
        /*0670*/ 	.short	0x010a
        /*0672*/ 	.byte	0xff
	.zero		1


	//   ....[88]....
        /*0674*/ 	.word	0x000067f0
        /*0678*/ 	.word	0x00000000
        /*067c*/ 	.word	0x00000000
        /*0680*/ 	.short	0x010a
        /*0682*/ 	.byte	0xff
	.zero		1


	//   ....[89]....
        /*0684*/ 	.word	0x00006850
        /*0688*/ 	.word	0x00000000
        /*068c*/ 	.word	0x00000000
        /*0690*/ 	.short	0x010a
        /*0692*/ 	.byte	0xff
	.zero		1


	//   ....[90]....
        /*0694*/ 	.word	0x000068a0
        /*0698*/ 	.word	0x00000000
        /*069c*/ 	.word	0x000000b0
        /*06a0*/ 	.short	0x010a
        /*06a2*/ 	.byte	0xff
	.zero		1


	//   ....[91]....
        /*06a4*/ 	.word	0x00006900
        /*06a8*/ 	.word	0x00000000
        /*06ac*/ 	.word	0x00000060
        /*06b0*/ 	.short	0x010a
        /*06b2*/ 	.byte	0xff
	.zero		1


	//   ....[92]....
        /*06b4*/ 	.word	0x00006950
        /*06b8*/ 	.word	0x00000000
        /*06bc*/ 	.word	0x00000050
        /*06c0*/ 	.short	0x010a
        /*06c2*/ 	.byte	0xff
	.zero		1


	//   ....[93]....
        /*06c4*/ 	.word	0x000069b0
        /*06c8*/ 	.word	0x00000000
        /*06cc*/ 	.word	0x00000060
        /*06d0*/ 	.short	0x010a
        /*06d2*/ 	.byte	0xff
	.zero		1


	//   ....[94]....
        /*06d4*/ 	.word	0x00006a10
        /*06d8*/ 	.word	0x00000004
        /*06dc*/ 	.word	0x00000008
        /*06e0*/ 	.short	0x010a
        /*06e2*/ 	.byte	0xff
	.zero		1


	//   ....[95]....
        /*06e4*/ 	.word	0x00006af0
        /*06e8*/ 	.word	0x00000002
        /*06ec*/ 	.word	0x00000008
        /*06f0*/ 	.short	0x010a
        /*06f2*/ 	.byte	0xff
	.zero		1


	//   ....[96]....
        /*06f4*/ 	.word	0x00006b40
        /*06f8*/ 	.word	0x00000000
        /*06fc*/ 	.word	0x00000050
        /*0700*/ 	.short	0x010a
        /*0702*/ 	.byte	0xff
	.zero		1


	//   ....[97]....
        /*0704*/ 	.word	0x00006ba0
        /*0708*/ 	.word	0x00000000
        /*070c*/ 	.word	0x00000090
        /*0710*/ 	.short	0x010a
        /*0712*/ 	.byte	0xff
	.zero		1


	//   ....[98]....
        /*0714*/ 	.word	0x00006c00
        /*0718*/ 	.word	0x00000000
        /*071c*/ 	.word	0x00000000
        /*0720*/ 	.short	0x010a
        /*0722*/ 	.byte	0xff
	.zero		1


	//   ....[99]....
        /*0724*/ 	.word	0x00006c60
        /*0728*/ 	.word	0x00000000
        /*072c*/ 	.word	0x00000000
        /*0730*/ 	.short	0x010a
        /*0732*/ 	.byte	0xff
	.zero		1


	//   ....[100]....
        /*0734*/ 	.word	0x00006cc0
        /*0738*/ 	.word	0x00000000
        /*073c*/ 	.word	0x00000000
        /*0740*/ 	.short	0x010a
        /*0742*/ 	.byte	0xff
	.zero		1


	//   ....[101]....
        /*0744*/ 	.word	0x00006d20
        /*0748*/ 	.word	0x00000000
        /*074c*/ 	.word	0x00000000
        /*0750*/ 	.short	0x010a
        /*0752*/ 	.byte	0xff
	.zero		1


	//   ....[102]....
        /*0754*/ 	.word	0x00006d80
        /*0758*/ 	.word	0x00000000
        /*075c*/ 	.word	0x000000d0
        /*0760*/ 	.short	0x010a
        /*0762*/ 	.byte	0xff
	.zero		1


	//   ....[103]....
        /*0764*/ 	.word	0x00006dd0
        /*0768*/ 	.word	0x00000000
        /*076c*/ 	.word	0x00000050
        /*0770*/ 	.short	0x010a
        /*0772*/ 	.byte	0xff
	.zero		1


	//   ....[104]....
        /*0774*/ 	.word	0x00006e30
        /*0778*/ 	.word	0x00000000
        /*077c*/ 	.word	0x00000048
        /*0780*/ 	.short	0x010a
        /*0782*/ 	.byte	0xff
	.zero		1


	//   ....[105]....
        /*0784*/ 	.word	0x00006e90
        /*0788*/ 	.word	0x00000003
        /*078c*/ 	.word	0x00000038
        /*0790*/ 	.short	0x010a
        /*0792*/ 	.byte	0xff
	.zero		1


	//   ....[106]....
        /*0794*/ 	.word	0x00006ee0
        /*0798*/ 	.word	0x00000000
        /*079c*/ 	.word	0x00000050
        /*07a0*/ 	.short	0x010a
        /*07a2*/ 	.byte	0xff
	.zero		1


	//   ....[107]....
        /*07a4*/ 	.word	0x00006f40
        /*07a8*/ 	.word	0x00000000
        /*07ac*/ 	.word	0x00000030
        /*07b0*/ 	.short	0x010a
        /*07b2*/ 	.byte	0xff
	.zero		1


	//   ....[108]....
        /*07b4*/ 	.word	0x00006f90
        /*07b8*/ 	.word	0x00000071
        /*07bc*/ 	.word	0x00000070
        /*07c0*/ 	.short	0x010a
        /*07c2*/ 	.byte	0xff
	.zero		1


	//----- nvinfo : EIATTR_NUM_MBARRIERS
	.align		4
.L_47:
        /*07c4*/ 	.byte	0x03, 0x38
        /*07c6*/ 	.short	0x001b


	//----- nvinfo : EIATTR_EXIT_INSTR_OFFSETS
	.align		4
        /*07c8*/ 	.byte	0x04, 0x1c
        /*07ca*/ 	.short	(.L_49 - .L_48)


	//   ....[0]....
.L_48:
        /*07cc*/ 	.word	0x00002720


	//   ....[1]....
        /*07d0*/ 	.word	0x00002c20


	//   ....[2]....
        /*07d4*/ 	.word	0x00002c80


	//   ....[3]....
        /*07d8*/ 	.word	0x00003eb0


	//   ....[4]....
        /*07dc*/ 	.word	0x000049e0


	//   ....[5]....
        /*07e0*/ 	.word	0x00004a20


	//   ....[6]....
        /*07e4*/ 	.word	0x00006670


	//----- nvinfo : EIATTR_MAX_THREADS
	.align		4
.L_49:
        /*07e8*/ 	.byte	0x04, 0x05
        /*07ea*/ 	.short	(.L_51 - .L_50)
.L_50:
        /*07ec*/ 	.word	0x00000100
        /*07f0*/ 	.word	0x00000001
        /*07f4*/ 	.word	0x00000001


	//----- nvinfo : EIATTR_CRS_STACK_SIZE
	.align		4
.L_51:
        /*07f8*/ 	.byte	0x04, 0x1e
        /*07fa*/ 	.short	(.L_53 - .L_52)
.L_52:
        /*07fc*/ 	.word	0x00000000


	//----- nvinfo : EIATTR_CBANK_PARAM_SIZE
	.align		4
.L_53:
        /*0800*/ 	.byte	0x03, 0x19
        /*0802*/ 	.short	0x0800


	//----- nvinfo : EIATTR_PARAM_CBANK
	.align		4
        /*0804*/ 	.byte	0x04, 0x0a
        /*0806*/ 	.short	(.L_55 - .L_54)
	.align		4
.L_54:
        /*0808*/ 	.word	index@(.nv.constant0._ZN7cutlass13device_kernelINS_4gemm6kernel13GemmUniversalIN4cute5tupleIJiiiiEEENS1_10collective13CollectiveMmaINS1_35MainloopSm100TmaUmmaWarpSpecializedILi3ELi2ELi4ENS5_IJNS4_1CILi2EEENSA_ILi1EEESC_EEEEENS5_IJNSA_ILi128EEENSA_ILi64EEENSA_ILi32EEEEEENS_12float_e4m3_tENS5_IJlSC_lEEESJ_SK_NS4_8TiledMMAINS4_8MMA_AtomIJNS4_10MMA_TraitsINS4_25SM100_MMA_F8F6F4_2x1SM_SSEJSJ_SJ_fSF_SG_NS4_17integral_constantINS4_4UMMA5MajorELSR_0EEESS_NSP_INSQ_7ScaleInELST_0EEESU_EEEEEENS4_6LayoutINS5_IJSC_SC_SC_EEENS5_IJNSA_ILi0EEESZ_SZ_EEEEENS5_IJNS4_10UnderscoreES12_S12_EEEEENS4_18SM100_TMA_2SM_LOADENS4_14ComposedLayoutINS4_7SwizzleILi1ELi4ELi3EEENS4_18smem_ptr_flag_bitsILi8EEENSX_INS5_IJNSA_ILi8EEESH_EEENS5_IJSH_SC_EEEEEEEvNS4_8identityES15_S1F_vS1G_EENS_8epilogue10collective18CollectiveEpilogueINS1I_23Sm100TmaWarpSpecializedILi1ELi1ELi32ELb0ELb0EEEJNS5_IJSG_SG_SH_EEENS5_IJNSX_ISG_SC_EES1O_EEESJ_SK_SJ_SK_NS1I_6fusion15FusionCallbacksIS1M_NS1Q_17LinearCombinationISJ_fSJ_fLNS_15FloatRoundStyleE2EEES1N_S1P_JEEENS4_5SM1004TMEM4LOAD26SM100_TMEM_LOAD_32dp32b32xENS4_13SM90_TMA_LOADENS16_INS17_ILi2ELi4ELi3EEES1A_NSX_INS5_IJS1B_SG_EEENS5_IJSG_SC_EEEEEEENS4_39AutoVectorizingCopyWithAssumedAlignmentILi128EEENS4_14SM90_TMA_STOREES25_S27_S27_EEEvvEEEEvNT_6ParamsE)
        /*080c*/ 	.short	0x0380
        /*080e*/ 	.short	0x0800


	//----- nvinfo : EIATTR_SW_WAR
	.align		4
.L_55:
        /*0810*/ 	.byte	0x04, 0x36
        /*0812*/ 	.short	(.L_57 - .L_56)
.L_56:
        /*0814*/ 	.word	0x00000008
.L_57:


//--------------------- .nv.callgraph             --------------------------
	.section	.nv.callgraph,"",@"SHT_CUDA_CALLGRAPH"
	.align	4
	.sectionentsize	8
	.align		4
        /*0000*/ 	.word	0x00000000
	.align		4
        /*0004*/ 	.word	0xffffffff
	.align		4
        /*0008*/ 	.word	index@(_ZN7cutlass13device_kernelINS_4gemm6kernel13GemmUniversalIN4cute5tupleIJiiiiEEENS1_10collective13CollectiveMmaINS1_35MainloopSm100TmaUmmaWarpSpecializedILi3ELi2ELi4ENS5_IJNS4_1CILi2EEENSA_ILi1EEESC_EEEEENS5_IJNSA_ILi128EEENSA_ILi64EEENSA_ILi32EEEEEENS_12float_e4m3_tENS5_IJlSC_lEEESJ_SK_NS4_8TiledMMAINS4_8MMA_AtomIJNS4_10MMA_TraitsINS4_25SM100_MMA_F8F6F4_2x1SM_SSEJSJ_SJ_fSF_SG_NS4_17integral_constantINS4_4UMMA5MajorELSR_0EEESS_NSP_INSQ_7ScaleInELST_0EEESU_EEEEEENS4_6LayoutINS5_IJSC_SC_SC_EEENS5_IJNSA_ILi0EEESZ_SZ_EEEEENS5_IJNS4_10UnderscoreES12_S12_EEEEENS4_18SM100_TMA_2SM_LOADENS4_14ComposedLayoutINS4_7SwizzleILi1ELi4ELi3EEENS4_18smem_ptr_flag_bitsILi8EEENSX_INS5_IJNSA_ILi8EEESH_EEENS5_IJSH_SC_EEEEEEEvNS4_8identityES15_S1F_vS1G_EENS_8epilogue10collective18CollectiveEpilogueINS1I_23Sm100TmaWarpSpecializedILi1ELi1ELi32ELb0ELb0EEEJNS5_IJSG_SG_SH_EEENS5_IJNSX_ISG_SC_EES1O_EEESJ_SK_SJ_SK_NS1I_6fusion15FusionCallbacksIS1M_NS1Q_17LinearCombinationISJ_fSJ_fLNS_15FloatRoundStyleE2EEES1N_S1P_JEEENS4_5SM1004TMEM4LOAD26SM100_TMEM_LOAD_32dp32b32xENS4_13SM90_TMA_LOADENS16_INS17_ILi2ELi4ELi3EEES1A_NSX_INS5_IJS1B_SG_EEENS5_IJSG_SC_EEEEEEENS4_39AutoVectorizingCopyWithAssumedAlignmentILi128EEENS4_14SM90_TMA_STOREES25_S27_S27_EEEvvEEEEvNT_6ParamsE)
	.align		4
        /*000c*/ 	.word	index@(__assertfail)
	.align		4
        /*0010*/ 	.word	0x00000000
	.align		4
        /*0014*/ 	.word	0xfffffffe
	.align		4
        /*0018*/ 	.word	0x00000000
	.align		4
        /*001c*/ 	.word	0xfffffffd
	.align		4
        /*0020*/ 	.word	0x00000000
	.align		4
        /*0024*/ 	.word	0xfffffffc


//--------------------- .nv.constant4             --------------------------
	.section	.nv.constant4,"a",@progbits
	.align	8
	.align		8
.nv.constant4:
        /*0000*/ 	.dword	__assertfail
	.align		8
        /*0008*/ 	.dword	__unnamed_1
	.align		8
        /*0010*/ 	.dword	__unnamed_2
	.align		8
        /*0018*/ 	.dword	_ZN39_INTERNAL_c31759e4_4_k_cu_066f941c_83904cuda3std3__45__cpo5beginE
	.align		8
        /*0020*/ 	.dword	_ZN39_INTERNAL_c31759e4_4_k_cu_066f941c_83904cuda3std3__45__cpo3endE
	.align		8
        /*0028*/ 	.dword	_ZN39_INTERNAL_c31759e4_4_k_cu_066f941c_83904cuda3std3__45__cpo6cbeginE
	.align		8
        /*0030*/ 	.dword	_ZN39_INTERNAL_c31759e4_4_k_cu_066f941c_83904cuda3std3__45__cpo4cendE
	.align		8
        /*0038*/ 	.dword	_ZN39_INTERNAL_c31759e4_4_k_cu_066f941c_83904cuda3std3__441_GLOBAL__N__c31759e4_4_k_cu_066f941c_83906ignoreE
	.align		8
        /*0040*/ 	.dword	_ZN39_INTERNAL_c31759e4_4_k_cu_066f941c_83904cuda3std3__419piecewise_constructE
	.align		8
        /*0048*/ 	.dword	_ZN39_INTERNAL_c31759e4_4_k_cu_066f941c_83904cuda3std3__48in_placeE
	.align		8
        /*0050*/ 	.dword	_ZN39_INTERNAL_c31759e4_4_k_cu_066f941c_83904cuda3std6ranges3__45__cpo4swapE
	.align		8
        /*0058*/ 	.dword	_ZN39_INTERNAL_c31759e4_4_k_cu_066f941c_83904cuda3std6ranges3__45__cpo9iter_moveE
	.align		8
        /*0060*/ 	.dword	_ZN39_INTERNAL_c31759e4_4_k_cu_066f941c_83904cute7productE
	.align		8
        /*0068*/ 	.dword	_ZN39_INTERNAL_c31759e4_4_k_cu_066f941c_83904cute1_E
	.align		8
        /*0070*/ 	.dword	$str$25
	.align		8
        /*0078*/ 	.dword	$str$26
	.align		8
        /*0080*/ 	.dword	$str$27
	.align		8
        /*0088*/ 	.dword	$str$28


//--------------------- .text._ZN7cutlass13device_kernelINS_4gemm6kernel13GemmUniversalIN4cute5tupleIJiiiiEEENS1_10collective13CollectiveMmaINS1_35MainloopSm100TmaUmmaWarpSpecializedILi3ELi2ELi4ENS5_IJNS4_1CILi2EEENSA_ILi1EEESC_EEEEENS5_IJNSA_ILi128EEENSA_ILi64EEENSA_ILi32EEEEEENS_12float_e4m3_tENS5_IJlSC_lEEESJ_SK_NS4_8TiledMMAINS4_8MMA_AtomIJNS4_10MMA_TraitsINS4_25SM100_MMA_F8F6F4_2x1SM_SSEJSJ_SJ_fSF_SG_NS4_17integral_constantINS4_4UMMA5MajorELSR_0EEESS_NSP_INSQ_7ScaleInELST_0EEESU_EEEEEENS4_6LayoutINS5_IJSC_SC_SC_EEENS5_IJNSA_ILi0EEESZ_SZ_EEEEENS5_IJNS4_10UnderscoreES12_S12_EEEEENS4_18SM100_TMA_2SM_LOADENS4_14ComposedLayoutINS4_7SwizzleILi1ELi4ELi3EEENS4_18smem_ptr_flag_bitsILi8EEENSX_INS5_IJNSA_ILi8EEESH_EEENS5_IJSH_SC_EEEEEEEvNS4_8identityES15_S1F_vS1G_EENS_8epilogue10collective18CollectiveEpilogueINS1I_23Sm100TmaWarpSpecializedILi1ELi1ELi32ELb0ELb0EEEJNS5_IJSG_SG_SH_EEENS5_IJNSX_ISG_SC_EES1O_EEESJ_SK_SJ_SK_NS1I_6fusion15FusionCallbacksIS1M_NS1Q_17LinearCombinationISJ_fSJ_fLNS_15FloatRoundStyleE2EEES1N_S1P_JEEENS4_5SM1004TMEM4LOAD26SM100_TMEM_LOAD_32dp32b32xENS4_13SM90_TMA_LOADENS16_INS17_ILi2ELi4ELi3EEES1A_NSX_INS5_IJS1B_SG_EEENS5_IJSG_SC_EEEEEEENS4_39AutoVectorizingCopyWithAssumedAlignmentILi128EEENS4_14SM90_TMA_STOREES25_S27_S27_EEEvvEEEEvNT_6ParamsE --------------------------
	.section	.text._ZN7cutlass13device_kernelINS_4gemm6kernel13GemmUniversalIN4cute5tupleIJiiiiEEENS1_10collective13CollectiveMmaINS1_35MainloopSm100TmaUmmaWarpSpecializedILi3ELi2ELi4ENS5_IJNS4_1CILi2EEENSA_ILi1EEESC_EEEEENS5_IJNSA_ILi128EEENSA_ILi64EEENSA_ILi32EEEEEENS_12float_e4m3_tENS5_IJlSC_lEEESJ_SK_NS4_8TiledMMAINS4_8MMA_AtomIJNS4_10MMA_TraitsINS4_25SM100_MMA_F8F6F4_2x1SM_SSEJSJ_SJ_fSF_SG_NS4_17integral_constantINS4_4UMMA5MajorELSR_0EEESS_NSP_INSQ_7ScaleInELST_0EEESU_EEEEEENS4_6LayoutINS5_IJSC_SC_SC_EEENS5_IJNSA_ILi0EEESZ_SZ_EEEEENS5_IJNS4_10UnderscoreES12_S12_EEEEENS4_18SM100_TMA_2SM_LOADENS4_14ComposedLayoutINS4_7SwizzleILi1ELi4ELi3EEENS4_18smem_ptr_flag_bitsILi8EEENSX_INS5_IJNSA_ILi8EEESH_EEENS5_IJSH_SC_EEEEEEEvNS4_8identityES15_S1F_vS1G_EENS_8epilogue10collective18CollectiveEpilogueINS1I_23Sm100TmaWarpSpecializedILi1ELi1ELi32ELb0ELb0EEEJNS5_IJSG_SG_SH_EEENS5_IJNSX_ISG_SC_EES1O_EEESJ_SK_SJ_SK_NS1I_6fusion15FusionCallbacksIS1M_NS1Q_17LinearCombinationISJ_fSJ_fLNS_15FloatRoundStyleE2EEES1N_S1P_JEEENS4_5SM1004TMEM4LOAD26SM100_TMEM_LOAD_32dp32b32xENS4_13SM90_TMA_LOADENS16_INS17_ILi2ELi4ELi3EEES1A_NSX_INS5_IJS1B_SG_EEENS5_IJSG_SC_EEEEEEENS4_39AutoVectorizingCopyWithAssumedAlignmentILi128EEENS4_14SM90_TMA_STOREES25_S27_S27_EEEvvEEEEvNT_6ParamsE,"ax",@progbits
	.align	128
.text._ZN7cutlass13device_kernelINS_4gemm6kernel13GemmUniversalIN4cute5tupleIJiiiiEEENS1_10collective13CollectiveMmaINS1_35MainloopSm100TmaUmmaWarpSpecializedILi3ELi2ELi4ENS5_IJNS4_1CILi2EEENSA_ILi1EEESC_EEEEENS5_IJNSA_ILi128EEENSA_ILi64EEENSA_ILi32EEEEEENS_12float_e4m3_tENS5_IJlSC_lEEESJ_SK_NS4_8TiledMMAINS4_8MMA_AtomIJNS4_10MMA_TraitsINS4_25SM100_MMA_F8F6F4_2x1SM_SSEJSJ_SJ_fSF_SG_NS4_17integral_constantINS4_4UMMA5MajorELSR_0EEESS_NSP_INSQ_7ScaleInELST_0EEESU_EEEEEENS4_6LayoutINS5_IJSC_SC_SC_EEENS5_IJNSA_ILi0EEESZ_SZ_EEEEENS5_IJNS4_10UnderscoreES12_S12_EEEEENS4_18SM100_TMA_2SM_LOADENS4_14ComposedLayoutINS4_7SwizzleILi1ELi4ELi3EEENS4_18smem_ptr_flag_bitsILi8EEENSX_INS5_IJNSA_ILi8EEESH_EEENS5_IJSH_SC_EEEEEEEvNS4_8identityES15_S1F_vS1G_EENS_8epilogue10collective18CollectiveEpilogueINS1I_23Sm100TmaWarpSpecializedILi1ELi1ELi32ELb0ELb0EEEJNS5_IJSG_SG_SH_EEENS5_IJNSX_ISG_SC_EES1O_EEESJ_SK_SJ_SK_NS1I_6fusion15FusionCallbacksIS1M_NS1Q_17LinearCombinationISJ_fSJ_fLNS_15FloatRoundStyleE2EEES1N_S1P_JEEENS4_5SM1004TMEM4LOAD26SM100_TMEM_LOAD_32dp32b32xENS4_13SM90_TMA_LOADENS16_INS17_ILi2ELi4ELi3EEES1A_NSX_INS5_IJS1B_SG_EEENS5_IJSG_SC_EEEEEEENS4_39AutoVectorizingCopyWithAssumedAlignmentILi128EEENS4_14SM90_TMA_STOREES25_S27_S27_EEEvvEEEEvNT_6ParamsE:
        .type           _ZN7cutlass13device_kernelINS_4gemm6kernel13GemmUniversalIN4cute5tupleIJiiiiEEENS1_10collective13CollectiveMmaINS1_35MainloopSm100TmaUmmaWarpSpecializedILi3ELi2ELi4ENS5_IJNS4_1CILi2EEENSA_ILi1EEESC_EEEEENS5_IJNSA_ILi128EEENSA_ILi64EEENSA_ILi32EEEEEENS_12float_e4m3_tENS5_IJlSC_lEEESJ_SK_NS4_8TiledMMAINS4_8MMA_AtomIJNS4_10MMA_TraitsINS4_25SM100_MMA_F8F6F4_2x1SM_SSEJSJ_SJ_fSF_SG_NS4_17integral_constantINS4_4UMMA5MajorELSR_0EEESS_NSP_INSQ_7ScaleInELST_0EEESU_EEEEEENS4_6LayoutINS5_IJSC_SC_SC_EEENS5_IJNSA_ILi0EEESZ_SZ_EEEEENS5_IJNS4_10UnderscoreES12_S12_EEEEENS4_18SM100_TMA_2SM_LOADENS4_14ComposedLayoutINS4_7SwizzleILi1ELi4ELi3EEENS4_18smem_ptr_flag_bitsILi8EEENSX_INS5_IJNSA_ILi8EEESH_EEENS5_IJSH_SC_EEEEEEEvNS4_8identityES15_S1F_vS1G_EENS_8epilogue10collective18CollectiveEpilogueINS1I_23Sm100TmaWarpSpecializedILi1ELi1ELi32ELb0ELb0EEEJNS5_IJSG_SG_SH_EEENS5_IJNSX_ISG_SC_EES1O_EEESJ_SK_SJ_SK_NS1I_6fusion15FusionCallbacksIS1M_NS1Q_17LinearCombinationISJ_fSJ_fLNS_15FloatRoundStyleE2EEES1N_S1P_JEEENS4_5SM1004TMEM4LOAD26SM100_TMEM_LOAD_32dp32b32xENS4_13SM90_TMA_LOADENS16_INS17_ILi2ELi4ELi3EEES1A_NSX_INS5_IJS1B_SG_EEENS5_IJSG_SC_EEEEEEENS4_39AutoVectorizingCopyWithAssumedAlignmentILi128EEENS4_14SM90_TMA_STOREES25_S27_S27_EEEvvEEEEvNT_6ParamsE,@function
        .size           _ZN7cutlass13device_kernelINS_4gemm6kernel13GemmUniversalIN4cute5tupleIJiiiiEEENS1_10collective13CollectiveMmaINS1_35MainloopSm100TmaUmmaWarpSpecializedILi3ELi2ELi4ENS5_IJNS4_1CILi2EEENSA_ILi1EEESC_EEEEENS5_IJNSA_ILi128EEENSA_ILi64EEENSA_ILi32EEEEEENS_12float_e4m3_tENS5_IJlSC_lEEESJ_SK_NS4_8TiledMMAINS4_8MMA_AtomIJNS4_10MMA_TraitsINS4_25SM100_MMA_F8F6F4_2x1SM_SSEJSJ_SJ_fSF_SG_NS4_17integral_constantINS4_4UMMA5MajorELSR_0EEESS_NSP_INSQ_7ScaleInELST_0EEESU_EEEEEENS4_6LayoutINS5_IJSC_SC_SC_EEENS5_IJNSA_ILi0EEESZ_SZ_EEEEENS5_IJNS4_10UnderscoreES12_S12_EEEEENS4_18SM100_TMA_2SM_LOADENS4_14ComposedLayoutINS4_7SwizzleILi1ELi4ELi3EEENS4_18smem_ptr_flag_bitsILi8EEENSX_INS5_IJNSA_ILi8EEESH_EEENS5_IJSH_SC_EEEEEEEvNS4_8identityES15_S1F_vS1G_EENS_8epilogue10collective18CollectiveEpilogueINS1I_23Sm100TmaWarpSpecializedILi1ELi1ELi32ELb0ELb0EEEJNS5_IJSG_SG_SH_EEENS5_IJNSX_ISG_SC_EES1O_EEESJ_SK_SJ_SK_NS1I_6fusion15FusionCallbacksIS1M_NS1Q_17LinearCombinationISJ_fSJ_fLNS_15FloatRoundStyleE2EEES1N_S1P_JEEENS4_5SM1004TMEM4LOAD26SM100_TMEM_LOAD_32dp32b32xENS4_13SM90_TMA_LOADENS16_INS17_ILi2ELi4ELi3EEES1A_NSX_INS5_IJS1B_SG_EEENS5_IJSG_SC_EEEEEEENS4_39AutoVectorizingCopyWithAssumedAlignmentILi128EEENS4_14SM90_TMA_STOREES25_S27_S27_EEEvvEEEEvNT_6ParamsE,(.L_x_146 - _ZN7cutlass13device_kernelINS_4gemm6kernel13GemmUniversalIN4cute5tupleIJiiiiEEENS1_10collective13CollectiveMmaINS1_35MainloopSm100TmaUmmaWarpSpecializedILi3ELi2ELi4ENS5_IJNS4_1CILi2EEENSA_ILi1EEESC_EEEEENS5_IJNSA_ILi128EEENSA_ILi64EEENSA_ILi32EEEEEENS_12float_e4m3_tENS5_IJlSC_lEEESJ_SK_NS4_8TiledMMAINS4_8MMA_AtomIJNS4_10MMA_TraitsINS4_25SM100_MMA_F8F6F4_2x1SM_SSEJSJ_SJ_fSF_SG_NS4_17integral_constantINS4_4UMMA5MajorELSR_0EEESS_NSP_INSQ_7ScaleInELST_0EEESU_EEEEEENS4_6LayoutINS5_IJSC_SC_SC_EEENS5_IJNSA_ILi0EEESZ_SZ_EEEEENS5_IJNS4_10UnderscoreES12_S12_EEEEENS4_18SM100_TMA_2SM_LOADENS4_14ComposedLayoutINS4_7SwizzleILi1ELi4ELi3EEENS4_18smem_ptr_flag_bitsILi8EEENSX_INS5_IJNSA_ILi8EEESH_EEENS5_IJSH_SC_EEEEEEEvNS4_8identityES15_S1F_vS1G_EENS_8epilogue10collective18CollectiveEpilogueINS1I_23Sm100TmaWarpSpecializedILi1ELi1ELi32ELb0ELb0EEEJNS5_IJSG_SG_SH_EEENS5_IJNSX_ISG_SC_EES1O_EEESJ_SK_SJ_SK_NS1I_6fusion15FusionCallbacksIS1M_NS1Q_17LinearCombinationISJ_fSJ_fLNS_15FloatRoundStyleE2EEES1N_S1P_JEEENS4_5SM1004TMEM4LOAD26SM100_TMEM_LOAD_32dp32b32xENS4_13SM90_TMA_LOADENS16_INS17_ILi2ELi4ELi3EEES1A_NSX_INS5_IJS1B_SG_EEENS5_IJSG_SC_EEEEEEENS4_39AutoVectorizingCopyWithAssumedAlignmentILi128EEENS4_14SM90_TMA_STOREES25_S27_S27_EEEvvEEEEvNT_6ParamsE)
        .other          _ZN7cutlass13device_kernelINS_4gemm6kernel13GemmUniversalIN4cute5tupleIJiiiiEEENS1_10collective13CollectiveMmaINS1_35MainloopSm100TmaUmmaWarpSpecializedILi3ELi2ELi4ENS5_IJNS4_1CILi2EEENSA_ILi1EEESC_EEEEENS5_IJNSA_ILi128EEENSA_ILi64EEENSA_ILi32EEEEEENS_12float_e4m3_tENS5_IJlSC_lEEESJ_SK_NS4_8TiledMMAINS4_8MMA_AtomIJNS4_10MMA_TraitsINS4_25SM100_MMA_F8F6F4_2x1SM_SSEJSJ_SJ_fSF_SG_NS4_17integral_constantINS4_4UMMA5MajorELSR_0EEESS_NSP_INSQ_7ScaleInELST_0EEESU_EEEEEENS4_6LayoutINS5_IJSC_SC_SC_EEENS5_IJNSA_ILi0EEESZ_SZ_EEEEENS5_IJNS4_10UnderscoreES12_S12_EEEEENS4_18SM100_TMA_2SM_LOADENS4_14ComposedLayoutINS4_7SwizzleILi1ELi4ELi3EEENS4_18smem_ptr_flag_bitsILi8EEENSX_INS5_IJNSA_ILi8EEESH_EEENS5_IJSH_SC_EEEEEEEvNS4_8identityES15_S1F_vS1G_EENS_8epilogue10collective18CollectiveEpilogueINS1I_23Sm100TmaWarpSpecializedILi1ELi1ELi32ELb0ELb0EEEJNS5_IJSG_SG_SH_EEENS5_IJNSX_ISG_SC_EES1O_EEESJ_SK_SJ_SK_NS1I_6fusion15FusionCallbacksIS1M_NS1Q_17LinearCombinationISJ_fSJ_fLNS_15FloatRoundStyleE2EEES1N_S1P_JEEENS4_5SM1004TMEM4LOAD26SM100_TMEM_LOAD_32dp32b32xENS4_13SM90_TMA_LOADENS16_INS17_ILi2ELi4ELi3EEES1A_NSX_INS5_IJS1B_SG_EEENS5_IJSG_SC_EEEEEEENS4_39AutoVectorizingCopyWithAssumedAlignmentILi128EEENS4_14SM90_TMA_STOREES25_S27_S27_EEEvvEEEEvNT_6ParamsE,@"STO_CUDA_ENTRY STV_DEFAULT"
_ZN7cutlass13device_kernelINS_4gemm6kernel13GemmUniversalIN4cute5tupleIJiiiiEEENS1_10collective13CollectiveMmaINS1_35MainloopSm100TmaUmmaWarpSpecializedILi3ELi2ELi4ENS5_IJNS4_1CILi2EEENSA_ILi1EEESC_EEEEENS5_IJNSA_ILi128EEENSA_ILi64EEENSA_ILi32EEEEEENS_12float_e4m3_tENS5_IJlSC_lEEESJ_SK_NS4_8TiledMMAINS4_8MMA_AtomIJNS4_10MMA_TraitsINS4_25SM100_MMA_F8F6F4_2x1SM_SSEJSJ_SJ_fSF_SG_NS4_17integral_constantINS4_4UMMA5MajorELSR_0EEESS_NSP_INSQ_7ScaleInELST_0EEESU_EEEEEENS4_6LayoutINS5_IJSC_SC_SC_EEENS5_IJNSA_ILi0EEESZ_SZ_EEEEENS5_IJNS4_10UnderscoreES12_S12_EEEEENS4_18SM100_TMA_2SM_LOADENS4_14ComposedLayoutINS4_7SwizzleILi1ELi4ELi3EEENS4_18smem_ptr_flag_bitsILi8EEENSX_INS5_IJNSA_ILi8EEESH_EEENS5_IJSH_SC_EEEEEEEvNS4_8identityES15_S1F_vS1G_EENS_8epilogue10collective18CollectiveEpilogueINS1I_23Sm100TmaWarpSpecializedILi1ELi1ELi32ELb0ELb0EEEJNS5_IJSG_SG_SH_EEENS5_IJNSX_ISG_SC_EES1O_EEESJ_SK_SJ_SK_NS1I_6fusion15FusionCallbacksIS1M_NS1Q_17LinearCombinationISJ_fSJ_fLNS_15FloatRoundStyleE2EEES1N_S1P_JEEENS4_5SM1004TMEM4LOAD26SM100_TMEM_LOAD_32dp32b32xENS4_13SM90_TMA_LOADENS16_INS17_ILi2ELi4ELi3EEES1A_NSX_INS5_IJS1B_SG_EEENS5_IJSG_SC_EEEEEEENS4_39AutoVectorizingCopyWithAssumedAlignmentILi128EEENS4_14SM90_TMA_STOREES25_S27_S27_EEEvvEEEEvNT_6ParamsE:
[----:B------:R-:W1:Y:S01]  /*0000*/  LDC R1, c[0x0][0x37c] ;  /* 0x0000df00ff017b82 */ /* 0x000e620000000800 */
[----:B------:R-:W2:Y:S01]  /*0010*/  S2R R103, SR_TID.X ;  /* 0x0000000000677919 */ /* 0x000ea20000002100 */
[----:B------:R-:W3:Y:S06]  /*0020*/  LDCU.64 UR6, c[0x0][0x890] ;  /* 0x00011200ff0677ac */ /* 0x000eec0008000a00 */
[----:B------:R-:W4:Y:S01]  /*0030*/  S2UR UR37, SR_CgaCtaId ;  /* 0x00000000002579c3 */ /* 0x000f220000008800 */
[----:B------:R-:W-:Y:S02]  /*0040*/  PRMT R95, RZ, 0x7610, R95 ;  /* 0x00007610ff5f7816 */ /* 0x000fe4000000005f */
[----:B------:R-:W-:Y:S01]  /*0050*/  ELECT P1, URZ, PT ;  /* 0x0000000000ff782f */ /* 0x000fe20003820000 */
[----:B------:R-:W1:Y:S01]  /*0060*/  LDCU.64 UR40, c[0x0][0x358] ;  /* 0x00006b00ff2877ac */ /* 0x000e620008000a00 */
[----:B---3--:R-:W-:-:S04]  /*0070*/  UISETP.NE.U32.AND UP0, UPT, UR6, URZ, UPT ;  /* 0x000000ff0600728c */ /* 0x008fc8000bf05070 */
[----:B------:R-:W-:Y:S02]  /*0080*/  UISETP.NE.AND.EX UP0, UPT, UR7, URZ, UPT, UP0 ;  /* 0x000000ff0700728c */ /* 0x000fe4000bf05300 */
[----:B----4-:R-:W-:Y:S02]  /*0090*/  ULOP3.LUT UR5, UR37, 0x1, URZ, 0xc0, !UPT ;  /* 0x0000000125057892 */ /* 0x010fe4000f8ec0ff */
[----:B------:R-:W-:Y:S01]  /*00a0*/  ULOP3.LUT UR4, UR37, 0x1, URZ, 0x3c, !UPT ;  /* 0x0000000125047892 */ /* 0x000fe2000f8e3cff */
[----:B--2---:R-:W-:-:S05]  /*00b0*/  SHF.R.U32.HI R106, RZ, 0x5, R103 ;  /* 0x00000005ff6a7819 */ /* 0x004fca0000011667 */
[----:B------:R-:W2:Y:S02]  /*00c0*/  SHFL.IDX PT, R0, R106, RZ, 0x1f ;  /* 0x00001fff6a007589 */ /* 0x000ea400000e0000 */
[----:B--2---:R-:W-:Y:S01]  /*00d0*/  R2UR UR10, R0 ;  /* 0x00000000000a72ca */ /* 0x004fe200000e0000 */
[----:B-1----:R-:W-:-:S14]  /*00e0*/  BRA.U UP0, `(.L_x_0) ;  /* 0x00000001002c7547 */ /* 0x002fdc000b800000 */
[----:B------:R-:W1:Y:S02]  /*00f0*/  LDCU.64 UR8, c[0x0][0x888] ;  /* 0x00011100ff0877ac */ /* 0x000e640008000a00 */
[----:B-1----:R-:W-:-:S04]  /*0100*/  UISETP.NE.U32.AND UP0, UPT, UR8, URZ, UPT ;  /* 0x000000ff0800728c */ /* 0x002fc8000bf05070 */
[----:B------:R-:W-:-:S09]  /*0110*/  UISETP.NE.AND.EX UP0, UPT, UR9, URZ, UPT, UP0 ;  /* 0x000000ff0900728c */ /* 0x000fd2000bf05300 */
[----:B------:R-:W-:Y:S05]  /*0120*/  BRA.U !UP0, `(.L_x_1) ;  /* 0x0000000108107547 */ /* 0x000fea000b800000 */
[----:B------:R-:W1:Y:S02]  /*0130*/  LDC.64 R2, c[0x0][0x888] ;  /* 0x00022200ff027b82 */ /* 0x000e640000000a00 */
[----:B-1----:R1:W5:Y:S01]  /*0140*/  LDG.E R49, desc[UR40][R2.64] ;  /* 0x0000002802317981 */ /* 0x002362000c1e1900 */
[----:B------:R-:W-:Y:S01]  /*0150*/  HFMA2 R95, -RZ, RZ, 0, 5.9604644775390625e-08 ;  /* 0x00000001ff5f7431 */ /* 0x000fe200000001ff */
[----:B------:R-:W-:Y:S05]  /*0160*/  BRA `(.L_x_0) ;  /* 0x00000000000c7947 */ /* 0x000fea0003800000 */
.L_x_1:
[----:B------:R-:W1:Y:S01]  /*0170*/  LDCU UR8, c[0x0][0x880] ;  /* 0x00011000ff0877ac */ /* 0x000e620008000800 */
[----:B------:R-:W-:Y:S01]  /*0180*/  HFMA2 R95, -RZ, RZ, 0, 5.9604644775390625e-08 ;  /* 0x00000001ff5f7431 */ /* 0x000fe200000001ff */
[----:B-1----:R-:W-:-:S07]  /*0190*/  MOV R49, UR8 ;  /* 0x0000000800317c02 */ /* 0x002fce0008000f00 */
.L_x_0:
[----:B------:R-:W2:Y:S02]  /*01a0*/  LDCU.64 UR8, c[0x0][0x8b0] ;  /* 0x00011600ff0877ac */ /* 0x000ea40008000a00 */
[----:B--2---:R-:W-:-:S04]  /*01b0*/  UISETP.NE.U32.AND UP0, UPT, UR8, URZ, UPT ;  /* 0x000000ff0800728c */ /* 0x004fc8000bf05070 */
[----:B------:R-:W-:-:S09]  /*01c0*/  UISETP.NE.AND.EX UP0, UPT, UR9, URZ, UPT, UP0 ;  /* 0x000000ff0900728c */ /* 0x000fd2000bf05300 */
[----:B------:R-:W-:Y:S05]  /*01d0*/  BRA.U UP0, `(.L_x_2) ;  /* 0x0000000100247547 */ /* 0x000fea000b800000 */
[----:B------:R-:W2:Y:S02]  /*01e0*/  LDCU.64 UR8, c[0x0][0x8a8] ;  /* 0x00011500ff0877ac */ /* 0x000ea40008000a00 */
[----:B--2---:R-:W-:-:S04]  /*01f0*/  UISETP.NE.U32.AND UP0, UPT, UR8, URZ, UPT ;  /* 0x000000ff0800728c */ /* 0x004fc8000bf05070 */
[----:B------:R-:W-:-:S09]  /*0200*/  UISETP.NE.AND.EX UP0, UPT, UR9, URZ, UPT, UP0 ;  /* 0x000000ff0900728c */ /* 0x000fd2000bf05300 */
[----:B------:R-:W-:Y:S05]  /*0210*/  BRA.U !UP0, `(.L_x_3) ;  /* 0x00000001080c7547 */ /* 0x000fea000b800000 */
[----:B------:R-:W2:Y:S02]  /*0220*/  LDC.64 R46, c[0x0][0x8a8] ;  /* 0x00022a00ff2e7b82 */ /* 0x000ea40000000a00 */
[----:B--2---:R2:W5:Y:S01]  /*0230*/  LDG.E R46, desc[UR40][R46.64] ;  /* 0x000000282e2e7981 */ /* 0x004562000c1e1900 */
[----:B------:R-:W-:Y:S05]  /*0240*/  BRA `(.L_x_2) ;  /* 0x0000000000087947 */ /* 0x000fea0003800000 */
.L_x_3:
[----:B------:R-:W2:Y:S02]  /*0250*/  LDCU UR8, c[0x0][0x8a0] ;  /* 0x00011400ff0877ac */ /* 0x000ea40008000800 */
[----:B--2---:R-:W-:Y:S02]  /*0260*/  MOV R46, UR8 ;  /* 0x00000008002e7c02 */ /* 0x004fe40008000f00 */
.L_x_2:
[----:B------:R-:W-:Y:S01]  /*0270*/  IMAD.U32 R0, RZ, RZ, UR10 ;  /* 0x0000000aff007e24 */ /* 0x000fe2000f8e00ff */
[----:B------:R-:W-:Y:S04]  /*0280*/  BSSY.RECONVERGENT B0, `(.L_x_4) ;  /* 0x000000c000007945 */ /* 0x000fe80003800200 */
[C---:B------:R-:W-:Y:S02]  /*0290*/  ISETP.NE.OR P2, PT, R0.reuse, 0x1, !P1 ;  /* 0x000000010000780c */ /* 0x040fe40004f45670 */
[----:B------:R-:W-:-:S11]  /*02a0*/  ISETP.NE.OR P0, PT, R0, 0x3, !P1 ;  /* 0x000000030000780c */ /* 0x000fd60004f05670 */
[----:B------:R-:W-:Y:S05]  /*02b0*/  @P2 BRA `(.L_x_5) ;  /* 0x0000000000202947 */ /* 0x000fea0003800000 */
[----:B------:R-:W3:Y:S02]  /*02c0*/  LDCU.64 UR8, c[0x0][0x348] ;  /* 0x00006900ff0877ac */ /* 0x000ee40008000a00 */
[----:B---3--:R-:W-:Y:S02]  /*02d0*/  UIADD3 UR12, UP1, UPT, UR8, 0x80, URZ ;  /* 0x00000080080c7890 */ /* 0x008fe4000ff3e0ff */
[----:B------:R-:W-:Y:S02]  /*02e0*/  UIADD3 UR8, UP0, UPT, UR8, 0x180, URZ ;  /* 0x0000018008087890 */ /* 0x000fe4000ff1e0ff */
[----:B------:R-:W-:Y:S02]  /*02f0*/  UIADD3.X UR13, UPT, UPT, URZ, UR9, URZ, UP1, !UPT ;  /* 0x00000009ff0d7290 */ /* 0x000fe40008ffe4ff */
[----:B------:R-:W-:-:S07]  /*0300*/  UIADD3.X UR9, UPT, UPT, URZ, UR9, URZ, UP0, !UPT ;  /* 0x00000009ff097290 */ /* 0x000fce00087fe4ff */
[----:B------:R3:W-:Y:S02]  /*0310*/  UTMACCTL.PF [UR12] ;  /* 0x000000000c0079b9 */ /* 0x0007e40008040000 */
[----:B------:R3:W-:Y:S02]  /*0320*/  UTMACCTL.PF [UR8] ;  /* 0x00000000080079b9 */ /* 0x0007e40008040000 */
[----:B---3--:R-:W-:Y:S01]  /*0330*/  NOP ;  /* 0x0000000000007918 */ /* 0x008fe20000000000 */
.L_x_5:
[----:B------:R-:W-:Y:S05]  /*0340*/  BSYNC.RECONVERGENT B0 ;  /* 0x0000000000007941 */ /* 0x000fea0003800200 */
.L_x_4:
[----:B------:R-:W-:Y:S04]  /*0350*/  BSSY.RECONVERGENT B0, `(.L_x_6) ;  /* 0x000000a000007945 */ /* 0x000fe80003800200 */
        /* <DEDUP_REMOVED lines=9> */
.L_x_7:
[----:B------:R-:W-:Y:S05]  /*03f0*/  BSYNC.RECONVERGENT B0 ;  /* 0x0000000000007941 */ /* 0x000fea0003800200 */
.L_x_6:
[----:B------:R-:W3:Y:S01]  /*0400*/  LDCU.64 UR8, c[0x0][0x888] ;  /* 0x00011100ff0877ac */ /* 0x000ee20008000a00 */
[----:B------:R-:W-:Y:S02]  /*0410*/  UISETP.EQ.U32.AND UP1, UPT, UR6, URZ, UPT ;  /* 0x000000ff0600728c */ /* 0x000fe4000bf22070 */
[----:B------:R-:W-:Y:S02]  /*0420*/  UPLOP3.LUT UP5, UPT, UPT, UPT, UPT, 0x80, 0x8 ;  /* 0x000000000008789c */ /* 0x000fe40003faf070 */
[----:B---3--:R-:W-:-:S04]  /*0430*/  UISETP.NE.U32.AND UP0, UPT, UR8, URZ, UPT ;  /* 0x000000ff0800728c */ /* 0x008fc8000bf05070 */
[----:B------:R-:W-:-:S04]  /*0440*/  UISETP.NE.AND.EX UP0, UPT, UR9, URZ, UPT, UP0 ;  /* 0x000000ff0900728c */ /* 0x000fc8000bf05300 */
[----:B------:R-:W-:-:S04]  /*0450*/  UISETP.EQ.OR.EX UP2, UPT, UR7, URZ, !UP0, UP1 ;  /* 0x000000ff0700728c */ /* 0x000fc8000c742710 */
[----:B------:R-:W-:-:S05]  /*0460*/  UP2UR UR44, UPR, URZ, 0x4 ;  /* 0x00000004ff2c7883 */ /* 0x000fca0008000000 */
[----:B------:R-:W-:Y:S07]  /*0470*/  BRA.U !UP2, `(.L_x_8) ;  /* 0x000000010a207547 */ /* 0x000fee000b800000 */
[----:B------:R-:W-:Y:S01]  /*0480*/  UISETP.NE.U32.AND UP2, UPT, UR6, URZ, UPT ;  /* 0x000000ff0600728c */ /* 0x000fe2000bf45070 */
[----:B-----5:R-:W-:Y:S01]  /*0490*/  FSETP.NEU.AND P0, PT, R49, RZ, PT ;  /* 0x000000ff3100720b */ /* 0x020fe20003f0d000 */
[----:B------:R-:W-:Y:S02]  /*04a0*/  USEL UR6, URZ, 0xffffffff, UP0 ;  /* 0xffffffffff067887 */ /* 0x000fe40008000000 */
[----:B------:R-:W-:-:S10]  /*04b0*/  UISETP.NE.AND.EX UP2, UPT, UR7, URZ, UPT, UP2 ;  /* 0x000000ff0700728c */ /* 0x000fd4000bf45320 */
[----:B------:R-:W-:Y:S01]  /*04c0*/  VOTEU.ANY UP1, P0 ;  /* 0x0000000000ff7886 */ /* 0x000fe20000020100 */
[----:B------:R-:W-:-:S04]  /*04d0*/  @!UP2 USEL UR6, URZ, 0xffffffff, UP1 ;  /* 0xffffffffff06a887 */ /* 0x000fc80008800000 */
[----:B------:R-:W-:-:S04]  /*04e0*/  ULOP3.LUT UR6, UR6, 0x1, URZ, 0xc0, !UPT ;  /* 0x0000000106067892 */ /* 0x000fc8000f8ec0ff */
[----:B------:R-:W-:-:S11]  /*04f0*/  UISETP.NE.U32.AND UP5, UPT, UR6, 0x1, UPT ;  /* 0x000000010600788c */ /* 0x000fd6000bfa5070 */
.L_x_8:
[----:B------:R-:W3:Y:S01]  /*0500*/  SHFL.IDX PT, R0, R106, RZ, 0x1f ;  /* 0x00001fff6a007589 */ /* 0x000ee200000e0000 */
[----:B------:R-:W-:-:S04]  /*0510*/  UISETP.NE.AND UP1, UPT, UR10, 0x2, UPT ;  /* 0x000000020a00788c */ /* 0x000fc8000bf25270 */
[----:B------:R-:W-:Y:S02]  /*0520*/  UISETP.EQ.AND UP2, UPT, UR5, URZ, !UP1 ;  /* 0x000000ff0500728c */ /* 0x000fe4000cf42270 */
[----:B------:R-:W-:-:S04]  /*0530*/  USEL UR7, URZ, 0x1, UP1 ;  /* 0x00000001ff077887 */ /* 0x000fc80008800000 */
[----:B------:R-:W-:Y:S02]  /*0540*/  PLOP3.LUT P5, PT, P1, PT, UP2, 0x80, 0x8 ;  /* 0x000000000008781c */ /* 0x000fe40000faf028 */
[----:B---3--:R-:W-:-:S13]  /*0550*/  ISETP.NE.AND P0, PT, R0, RZ, PT ;  /* 0x000000ff0000720c */ /* 0x008fda0003f05270 */
[----:B------:R-:W-:Y:S05]  /*0560*/  @P0 BRA `(.L_x_9) ;  /* 0x00000000003c0947 */ /* 0x000fea0003800000 */
[----:B------:R-:W-:Y:S01]  /*0570*/  UMOV UR8, 0x400 ;  /* 0x0000040000087882 */ /* 0x000fe20000000000 */
[----:B------:R-:W-:Y:S01]  /*0580*/  UMOV UR6, 0x1 ;  /* 0x0000000100067882 */ /* 0x000fe20000000000 */
[----:B------:R-:W-:Y:S02]  /*0590*/  ULEA UR8, UR37, UR8, 0x18 ;  /* 0x0000000825087291 */ /* 0x000fe4000f8ec0ff */
[----:B------:R-:W-:-:S04]  /*05a0*/  UIADD3 UR12, UPT, UPT, -UR6, 0x100000, URZ ;  /* 0x00100000060c7890 */ /* 0x000fc8000fffe1ff */
[----:B------:R-:W-:Y:S02]  /*05b0*/  USHF.L.U32 UR13, UR12, 0xb, URZ ;  /* 0x0000000b0c0d7899 */ /* 0x000fe400080006ff */
[----:B------:R-:W-:Y:S01]  /*05c0*/  USHF.L.U32 UR12, UR12, 0x1, URZ ;  /* 0x000000010c0c7899 */ /* 0x000fe200080006ff */
[----:B------:R-:W-:Y:S01]  /*05d0*/  ELECT P0, URZ, PT ;  /* 0x0000000000ff782f */ /* 0x000fe20003800000 */
[----:B------:R-:W3:Y:S10]  /*05e0*/  FENCE.VIEW.ASYNC.S ;  /* 0x00000000000073c6 */ /* 0x000ef40000000000 */
[----:B---3--:R3:W4:Y:S01]  /*05f0*/  SYNCS.EXCH.64 URZ, [UR8], UR12 ;  /* 0x0000000c08ff75b2 */ /* 0x0087220008000100 */
[----:B------:R3:W1:Y:S01]  /*0600*/  SYNCS.EXCH.64 URZ, [UR8+0x18], UR12 ;  /* 0x0000180c08ff75b2 */ /* 0x0006620008000100 */
[----:B------:R3:W1:Y:S01]  /*0610*/  SYNCS.EXCH.64 URZ, [UR8+0x8], UR12 ;  /* 0x0000080c08ff75b2 */ /* 0x0006620008000100 */
[----:B------:R3:W1:Y:S01]  /*0620*/  SYNCS.EXCH.64 URZ, [UR8+0x20], UR12 ;  /* 0x0000200c08ff75b2 */ /* 0x0006620008000100 */
[----:B------:R3:W1:Y:S01]  /*0630*/  SYNCS.EXCH.64 URZ, [UR8+0x10], UR12 ;  /* 0x0000100c08ff75b2 */ /* 0x0006620008000100 */
[----:B------:R3:W1:Y:S01]  /*0640*/  SYNCS.EXCH.64 URZ, [UR8+0x28], UR12 ;  /* 0x0000280c08ff75b2 */ /* 0x0006620008000100 */
[----:B------:R-:W-:Y:S01]  /*0650*/  NOP ;  /* 0x0000000000007918 */ /* 0x000fe20000000000 */
.L_x_9:
[----:B------:R-:W2:Y:S01]  /*0660*/  SHFL.IDX PT, R0, R106, RZ, 0x1f ;  /* 0x00001fff6a007589 */ /* 0x000ea200000e0000 */
[----:B------:R-:W-:Y:S01]  /*0670*/  NOP ;  /* 0x0000000000007918 */ /* 0x000fe20000000000 */
[----:B--2---:R-:W-:-:S13]  /*0680*/  ISETP.NE.AND P0, PT, R0, 0x1, PT ;  /* 0x000000010000780c */ /* 0x004fda0003f05270 */
[----:B------:R-:W-:Y:S05]  /*0690*/  @P0 BRA `(.L_x_10) ;  /* 0x00000000003c0947 */ /* 0x000fea0003800000 */
[----:B------:R-:W-:Y:S01]  /*06a0*/  UMOV UR9, 0x400 ;  /* 0x0000040000097882 */ /* 0x000fe20000000000 */
[----:B---3--:R-:W-:Y:S01]  /*06b0*/  UMOV UR8, 0x20 ;  /* 0x0000002000087882 */ /* 0x008fe20000000000 */
[----:B------:R-:W-:Y:S01]  /*06c0*/  UMOV UR6, 0x80 ;  /* 0x0000008000067882 */ /* 0x000fe20000000000 */
[----:B------:R-:W-:Y:S02]  /*06d0*/  ULEA UR9, UR37, UR9, 0x18 ;  /* 0x0000000925097291 */ /* 0x000fe4000f8ec0ff */
[----:B------:R-:W-:-:S04]  /*06e0*/  UIADD3 UR12, UPT, UPT, -UR8, 0x100000, URZ ;  /* 0x00100000080c7890 */ /* 0x000fc8000fffe1ff */
[----:B------:R-:W-:Y:S02]  /*06f0*/  USHF.L.U32 UR13, UR12, 0xb, URZ ;  /* 0x0000000b0c0d7899 */ /* 0x000fe400080006ff */
[----:B------:R-:W-:Y:S02]  /*0700*/  USHF.L.U32 UR12, UR12, 0x1, URZ ;  /* 0x000000010c0c7899 */ /* 0x000fe400080006ff */
[----:B------:R-:W-:-:S04]  /*0710*/  UIADD3 UR14, UPT, UPT, -UR6, 0x100000, URZ ;  /* 0x00100000060e7890 */ /* 0x000fc8000fffe1ff */
[----:B------:R-:W-:Y:S02]  /*0720*/  USHF.L.U32 UR15, UR14, 0xb, URZ ;  /* 0x0000000b0e0f7899 */ /* 0x000fe400080006ff */
[----:B------:R-:W-:Y:S01]  /*0730*/  USHF.L.U32 UR14, UR14, 0x1, URZ ;  /* 0x000000010e0e7899 */ /* 0x000fe200080006ff */
[----:B------:R-:W-:Y:S01]  /*0740*/  ELECT P0, URZ, PT ;  /* 0x0000000000ff782f */ /* 0x000fe20003800000 */
[----:B------:R-:W2:Y:S02]  /*0750*/  FENCE.VIEW.ASYNC.S ;  /* 0x00000000000073c6 */ /* 0x000ea40000000000 */
[----:B--2---:R2:W3:Y:S08]  /*0760*/  SYNCS.EXCH.64 URZ, [UR9+0x30], UR12 ;  /* 0x0000300c09ff75b2 */ /* 0x0044f00008000100 */
[----:B------:R2:W1:Y:S01]  /*0770*/  SYNCS.EXCH.64 URZ, [UR9+0x38], UR14 ;  /* 0x0000380e09ff75b2 */ /* 0x0004620008000100 */
[----:B------:R-:W-:Y:S01]  /*0780*/  NOP ;  /* 0x0000000000007918 */ /* 0x000fe20000000000 */
.L_x_10:
[----:B------:R-:W4:Y:S01]  /*0790*/  SHFL.IDX PT, R0, R106, RZ, 0x1f ;  /* 0x00001fff6a007589 */ /* 0x000f2200000e0000 */
[----:B------:R-:W-:Y:S01]  /*07a0*/  NOP ;  /* 0x0000000000007918 */ /* 0x000fe20000000000 */
[----:B----4-:R-:W-:-:S13]  /*07b0*/  ISETP.NE.AND P0, PT, R0, 0x3, PT ;  /* 0x000000030000780c */ /* 0x010fda0003f05270 */
[----:B------:R-:W-:Y:S05]  /*07c0*/  @P0 BRA `(.L_x_11) ;  /* 0x00000000002c0947 */ /* 0x000fea0003800000 */
[----:B---3--:R-:W-:Y:S01]  /*07d0*/  UMOV UR8, 0x400 ;  /* 0x0000040000087882 */ /* 0x008fe20000000000 */
[----:B------:R-:W-:Y:S01]  /*07e0*/  UMOV UR6, 0x20 ;  /* 0x0000002000067882 */ /* 0x000fe20000000000 */
[----:B------:R-:W-:Y:S02]  /*07f0*/  ULEA UR8, UR37, UR8, 0x18 ;  /* 0x0000000825087291 */ /* 0x000fe4000f8ec0ff */
[----:B--2---:R-:W-:-:S04]  /*0800*/  UIADD3 UR12, UPT, UPT, -UR6, 0x100000, URZ ;  /* 0x00100000060c7890 */ /* 0x004fc8000fffe1ff */
[----:B------:R-:W-:Y:S02]  /*0810*/  USHF.L.U32 UR13, UR12, 0xb, URZ ;  /* 0x0000000b0c0d7899 */ /* 0x000fe400080006ff */
[----:B------:R-:W-:Y:S01]  /*0820*/  USHF.L.U32 UR12, UR12, 0x1, URZ ;  /* 0x000000010c0c7899 */ /* 0x000fe200080006ff */
[----:B------:R-:W-:Y:S01]  /*0830*/  ELECT P0, URZ, PT ;  /* 0x0000000000ff782f */ /* 0x000fe20003800000 */
[----:B------:R-:W2:Y:S10]  /*0840*/  FENCE.VIEW.ASYNC.S ;  /* 0x00000000000073c6 */ /* 0x000eb40000000000 */
[----:B--2---:R4:W2:Y:S01]  /*0850*/  SYNCS.EXCH.64 URZ, [UR8+0x40], UR12 ;  /* 0x0000400c08ff75b2 */ /* 0x0048a20008000100 */
[----:B------:R4:W3:Y:S02]  /*0860*/  SYNCS.EXCH.64 URZ, [UR8+0x48], UR12 ;  /* 0x0000480c08ff75b2 */ /* 0x0008e40008000100 */
[----:B----4-:R-:W-:Y:S01]  /*0870*/  NOP ;  /* 0x0000000000007918 */ /* 0x010fe20000000000 */
.L_x_11:
[----:B------:R-:W4:Y:S01]  /*0880*/  SHFL.IDX PT, R0, R106, RZ, 0x1f ;  /* 0x00001fff6a007589 */ /* 0x000f2200000e0000 */
[----:B------:R-:W-:Y:S01]  /*0890*/  NOP ;  /* 0x0000000000007918 */ /* 0x000fe20000000000 */
[----:B----4-:R-:W-:-:S13]  /*08a0*/  ISETP.NE.AND P0, PT, R0, 0x4, PT ;  /* 0x000000040000780c */ /* 0x010fda0003f05270 */
[----:B------:R-:W-:Y:S05]  /*08b0*/  @P0 BRA `(.L_x_12) ;  /* 0x0000000000480947 */ /* 0x000fea0003800000 */
[----:B--2---:R-:W-:Y:S01]  /*08c0*/  UMOV UR9, 0x1e0 ;  /* 0x000001e000097882 */ /* 0x004fe20000000000 */
[----:B---3--:R-:W-:Y:S01]  /*08d0*/  UMOV UR8, 0x400 ;  /* 0x0000040000087882 */ /* 0x008fe20000000000 */
[----:B------:R-:W-:Y:S01]  /*08e0*/  USEL UR9, UR9, 0x1a0, UP5 ;  /* 0x000001a009097887 */ /* 0x000fe2000a800000 */
        /* <DEDUP_REMOVED lines=10> */
[----:B--2---:R4:W2:Y:S08]  /*0990*/  SYNCS.EXCH.64 URZ, [UR8+0x50], UR12 ;  /* 0x0000500c08ff75b2 */ /* 0x0048b00008000100 */
[----:B------:R4:W3:Y:S01]  /*09a0*/  SYNCS.EXCH.64 URZ, [UR8+0x60], UR14 ;  /* 0x0000600e08ff75b2 */ /* 0x0008e20008000100 */
[----:B------:R4:W1:Y:S01]  /*09b0*/  SYNCS.EXCH.64 URZ, [UR8+0x58], UR12 ;  /* 0x0000580c08ff75b2 */ /* 0x0008620008000100 */
[----:B------:R4:W1:Y:S02]  /*09c0*/  SYNCS.EXCH.64 URZ, [UR8+0x68], UR14 ;  /* 0x0000680e08ff75b2 */ /* 0x0008640008000100 */
[----:B----4-:R-:W-:Y:S01]  /*09d0*/  NOP ;  /* 0x0000000000007918 */ /* 0x010fe20000000000 */
.L_x_12:
[----:B------:R-:W4:Y:S01]  /*09e0*/  SHFL.IDX PT, R0, R106, RZ, 0x1f ;  /* 0x00001fff6a007589 */ /* 0x000f2200000e0000 */
[----:B------:R-:W-:Y:S01]  /*09f0*/  NOP ;  /* 0x0000000000007918 */ /* 0x000fe20000000000 */
[----:B----4-:R-:W-:-:S13]  /*0a00*/  ISETP.NE.AND P0, PT, R0, 0x5, PT ;  /* 0x000000050000780c */ /* 0x010fda0003f05270 */
[----:B------:R-:W-:Y:S05]  /*0a10*/  @P0 BRA `(.L_x_13) ;  /* 0x0000000000540947 */ /* 0x000fea0003800000 */
[----:B--2---:R-:W-:Y:S01]  /*0a20*/  UMOV UR9, 0x400 ;  /* 0x0000040000097882 */ /* 0x004fe20000000000 */
        /* <DEDUP_REMOVED lines=14> */
[----:B------:R4:W1:Y:S01]  /*0b10*/  SYNCS.EXCH.64 URZ, [UR9+0x98], UR14 ;  /* 0x0000980e09ff75b2 */ /* 0x0008620008000100 */
[----:B------:R4:W1:Y:S01]  /*0b20*/  SYNCS.EXCH.64 URZ, [UR9+0x80], UR12 ;  /* 0x0000800c09ff75b2 */ /* 0x0008620008000100 */
[----:B------:R4:W1:Y:S01]  /*0b30*/  SYNCS.EXCH.64 URZ, [UR9+0xa0], UR14 ;  /* 0x0000a00e09ff75b2 */ /* 0x0008620008000100 */
[----:B------:R4:W1:Y:S01]  /*0b40*/  SYNCS.EXCH.64 URZ, [UR9+0x88], UR12 ;  /* 0x0000880c09ff75b2 */ /* 0x0008620008000100 */
[----:B------:R4:W1:Y:S02]  /*0b50*/  SYNCS.EXCH.64 URZ, [UR9+0xa8], UR14 ;  /* 0x0000a80e09ff75b2 */ /* 0x0008640008000100 */
[----:B----4-:R-:W-:Y:S01]  /*0b60*/  NOP ;  /* 0x0000000000007918 */ /* 0x010fe20000000000 */
.L_x_13:
[----:B------:R-:W4:Y:S01]  /*0b70*/  SHFL.IDX PT, R0, R106, RZ, 0x1f ;  /* 0x00001fff6a007589 */ /* 0x000f2200000e0000 */
[----:B------:R-:W-:Y:S01]  /*0b80*/  ISETP.NE.OR P1, PT, RZ, UR10, !P1 ;  /* 0x0000000aff007c0c */ /* 0x000fe2000cf25670 */
        /* <DEDUP_REMOVED lines=12> */
[----:B------:R4:W3:Y:S01]  /*0c50*/  SYNCS.EXCH.64 URZ, [UR8+0xc0], UR12 ;  /* 0x0000c00c08ff75b2 */ /* 0x0008e20008000100 */
[----:B------:R4:W1:Y:S01]  /*0c60*/  SYNCS.EXCH.64 URZ, [UR8+0xb8], UR12 ;  /* 0x0000b80c08ff75b2 */ /* 0x0008620008000100 */
[----:B------:R4:W1:Y:S02]  /*0c70*/  SYNCS.EXCH.64 URZ, [UR8+0xc8], UR12 ;  /* 0x0000c80c08ff75b2 */ /* 0x0008640008000100 */
[----:B----4-:R-:W-:Y:S01]  /*0c80*/  NOP ;  /* 0x0000000000007918 */ /* 0x010fe20000000000 */
.L_x_14:
[----:B------:R-:W-:Y:S01]  /*0c90*/  VOTEU.ALL UP1, P1 ;  /* 0x0000000000ff7886 */ /* 0x000fe20000820000 */
[----:B---3--:R-:W3:Y:S01]  /*0ca0*/  LDCU UR8, c[0x0][0x36c] ;  /* 0x00006d80ff0877ac */ /* 0x008ee20008000800 */
[----:B------:R-:W-:Y:S01]  /*0cb0*/  NOP ;  /* 0x0000000000007918 */ /* 0x000fe20000000000 */
[----:B------:R-:W-:Y:S01]  /*0cc0*/  LOP3.LUT R10, R103, 0x1f, RZ, 0xc0, !PT ;  /* 0x0000001f670a7812 */ /* 0x000fe200078ec0ff */
[----:B--2---:R-:W-:Y:S01]  /*0cd0*/  UMOV UR12, 0x20 ;  /* 0x00000020000c7882 */ /* 0x004fe20000000000 */
[----:B------:R-:W-:Y:S01]  /*0ce0*/  @!UP1 UMOV UR6, 0x400 ;  /* 0x0000040000069882 */ /* 0x000fe20000000000 */
[----:B------:R-:W-:-:S04]  /*0cf0*/  @!UP1 UIADD3 UR12, UPT, UPT, -UR12, 0x100000, URZ ;  /* 0x001000000c0c9890 */ /* 0x000fc8000fffe1ff */
[----:B------:R-:W-:Y:S02]  /*0d00*/  @!UP1 USHF.L.U32 UR13, UR12, 0xb, URZ ;  /* 0x0000000b0c0d9899 */ /* 0x000fe400080006ff */
[----:B------:R-:W-:Y:S02]  /*0d10*/  @!UP1 USHF.L.U32 UR12, UR12, 0x1, URZ ;  /* 0x000000010c0c9899 */ /* 0x000fe400080006ff */
[----:B------:R-:W-:Y:S01]  /*0d20*/  @!UP1 ULEA UR6, UR37, UR6, 0x18 ;  /* 0x0000000625069291 */ /* 0x000fe2000f8ec0ff */
[----:B------:R-:W-:Y:S01]  /*0d30*/  VOTEU.ALL UP1, P1 ;  /* 0x0000000000ff7886 */ /* 0x000fe20000820000 */
[----:B------:R-:W-:Y:S01]  /*0d40*/  UISETP.NE.AND UP4, UPT, UR10, URZ, UPT ;  /* 0x000000ff0a00728c */ /* 0x000fe2000bf85270 */
[----:B------:R-:W2:Y:S09]  /*0d50*/  FENCE.VIEW.ASYNC.S ;  /* 0x00000000000073c6 */ /* 0x000eb20000000000 */
[----:B--2---:R2:W4:Y:S01]  /*0d60*/  @!UP1 SYNCS.EXCH.64 URZ, [UR6+0xd0], UR12 ;  /* 0x0000d00c06ff95b2 */ /* 0x0045220008000100 */
[----:B---3--:R-:W-:-:S09]  /*0d70*/  UISETP.EQ.U32.AND UP1, UPT, UR8, 0x1, UPT ;  /* 0x000000010800788c */ /* 0x008fd2000bf22070 */
[----:B------:R-:W-:Y:S05]  /*0d80*/  BRA.U !UP1, `(.L_x_15) ;  /* 0x0000000109087547 */ /* 0x000fea000b800000 */
[----:B-1--4-:R-:W-:Y:S01]  /*0d90*/  UCGABAR_ARV ;  /* 0x00000000000079c7 */ /* 0x012fe20008000000 */
[----:B------:R-:W-:Y:S05]  /*0da0*/  BRA `(.L_x_16) ;  /* 0x0000000000047947 */ /* 0x000fea0003800000 */
.L_x_15:
[----:B-1--4-:R-:W-:Y:S01]  /*0db0*/  NOP ;  /* 0x0000000000007918 */ /* 0x012fe20000000000 */
.L_x_16:
[----:B------:R-:W1:Y:S01]  /*0dc0*/  S2R R94, SR_CTAID.Y ;  /* 0x00000000005e7919 */ /* 0x000e620000002600 */
[----:B------:R-:W-:-:S05]  /*0dd0*/  CS2R.32 R93, SR_CgaSize ;  /* 0x00000000005d7805 */ /* 0x000fca0000008a00 */
[----:B------:R-:W-:-:S05]  /*0de0*/  IMAD R93, R93, -0xa0, RZ ;  /* 0xffffff605d5d7824 */ /* 0x000fca00078e02ff */
[----:B--2---:R-:W-:-:S14]  /*0df0*/  R2UR UR6, R93 ;  /* 0x000000005d0672ca */ /* 0x004fdc00000e0000 */
[----:B------:R-:W2:Y:S01]  /*0e00*/  LDCU UR6, c[0x0][UR6+0x2b4] ;  /* 0x00005680060677ac */ /* 0x000ea20008000800 */
[----:B------:R-:W-:-:S05]  /*0e10*/  CS2R.32 R0, SR_CgaSize ;  /* 0x0000000000007805 */ /* 0x000fca0000008a00 */
[----:B------:R-:W-:-:S06]  /*0e20*/  IMAD R0, R0, -0xa0, RZ ;  /* 0xffffff6000007824 */ /* 0x000fcc00078e02ff */
[----:B------:R-:W3:Y:S01]  /*0e30*/  LDC R0, c[0x0][R0+0x2a4] ;  /* 0x0000a90000007b82 */ /* 0x000ee20000000800 */
[----:B------:R-:W-:Y:S01]  /*0e40*/  PRMT R8, RZ, 0x7610, R8 ;  /* 0x00007610ff087816 */ /* 0x000fe20000000008 */
[----:B------:R-:W4:Y:S01]  /*0e50*/  S2R R11, SR_CTAID.X ;  /* 0x00000000000b7919 */ /* 0x000f220000002500 */
[----:B------:R-:W-:-:S05]  /*0e60*/  CS2R.32 R93, SR_CgaSize ;  /* 0x00000000005d7805 */ /* 0x000fca0000008a00 */
[----:B------:R-:W-:-:S05]  /*0e70*/  IMAD R93, R93, -0xa0, RZ ;  /* 0xffffff605d5d7824 */ /* 0x000fca00078e02ff */
[----:B------:R-:W-:-:S14]  /*0e80*/  R2UR UR8, R93 ;  /* 0x000000005d0872ca */ /* 0x000fdc00000e0000 */
[----:B------:R-:W3:Y:S01]  /*0e90*/  LDCU UR8, c[0x0][UR8+0x2b0] ;  /* 0x00005600080877ac */ /* 0x000ee20008000800 */
[----:B------:R-:W-:Y:S01]  /*0ea0*/  UISETP.NE.AND UP2, UPT, UR10, 0x2, UPT ;  /* 0x000000020a00788c */ /* 0x000fe2000bf45270 */
[----:B------:R-:W2:Y:S01]  /*0eb0*/  LDC R9, c[0x0][0xb24] ;  /* 0x0002c900ff097b82 */ /* 0x000ea20000000800 */
[----:B------:R-:W-:-:S05]  /*0ec0*/  CS2R.32 R2, SR_CgaSize ;  /* 0x0000000000027805 */ /* 0x000fca0000008a00 */
[----:B------:R-:W-:-:S06]  /*0ed0*/  IMAD R2, R2, -0xa0, RZ ;  /* 0xffffff6002027824 */ /* 0x000fcc00078e02ff */
[----:B------:R-:W3:Y:S08]  /*0ee0*/  LDC R2, c[0x0][R2+0x2a0] ;  /* 0x0000a80002027b82 */ /* 0x000ef00000000800 */
[----:B------:R-:W3:Y:S01]  /*0ef0*/  LDC R40, c[0x0][0xb24] ;  /* 0x0002c900ff287b82 */ /* 0x000ee20000000800 */
[----:B-1----:R-:W-:-:S07]  /*0f00*/  I2FP.F32.U32 R3, R94 ;  /* 0x0000005e00037245 */ /* 0x002fce0000201000 */
[----:B------:R-:W1:Y:S01]  /*0f10*/  S2UR UR36, SR_CTAID.Z ;  /* 0x00000000002479c3 */ /* 0x000e620000002700 */
[----:B--2---:R-:W-:Y:S01]  /*0f20*/  ISETP.GE.AND P0, PT, R9, 0x1, PT ;  /* 0x000000010900780c */ /* 0x004fe20003f06270 */
[----:B----4-:R-:W-:Y:S01]  /*0f30*/  IMAD.MOV.U32 R93, RZ, RZ, R11 ;  /* 0x000000ffff5d7224 */ /* 0x010fe200078e000b */
[----:B------:R-:W-:Y:S01]  /*0f40*/  I2FP.F32.U32 R4, R11 ;  /* 0x0000000b00047245 */ /* 0x000fe20000201000 */
[----:B------:R-:W-:Y:S01]  /*0f50*/  FMUL R3, R3, UR6 ;  /* 0x0000000603037c20 */ /* 0x000fe20008400000 */
[----:B------:R-:W2:Y:S03]  /*0f60*/  LDCU UR6, c[0x0][0xb30] ;  /* 0x00016600ff0677ac */ /* 0x000ea60008000800 */
[----:B---3--:R-:W-:Y:S01]  /*0f70*/  FMUL R4, R4, UR8 ;  /* 0x0000000804047c20 */ /* 0x008fe20008400000 */
[----:B------:R-:W3:Y:S08]  /*0f80*/  F2I.U32.TRUNC.NTZ R81, R3 ;  /* 0x0000000300517305 */ /* 0x000ef0000020f000 */
[----:B------:R-:W4:Y:S01]  /*0f90*/  F2I.U32.TRUNC.NTZ R92, R4 ;  /* 0x00000004005c7305 */ /* 0x000f22000020f000 */
[----:B--2---:R-:W-:Y:S01]  /*0fa0*/  UISETP.NE.AND UP3, UPT, UR6, 0x1, UPT ;  /* 0x000000010600788c */ /* 0x004fe2000bf65270 */
[----:B---3--:R-:W-:-:S05]  /*0fb0*/  IADD3 R81, PT, PT, -R81, RZ, RZ ;  /* 0x000000ff51517210 */ /* 0x008fca0007ffe1ff */
[----:B------:R-:W-:Y:S01]  /*0fc0*/  IMAD R81, R0, R81, R94 ;  /* 0x0000005100517224 */ /* 0x000fe200078e025e */
[----:B------:R-:W-:Y:S01]  /*0fd0*/  PRMT R0, RZ, 0x7610, R0 ;  /* 0x00007610ff007816 */ /* 0x000fe20000000000 */
[----:B----4-:R-:W-:-:S04]  /*0fe0*/  IMAD.MOV R92, RZ, RZ, -R92 ;  /* 0x000000ffff5c7224 */ /* 0x010fc800078e0a5c */
[----:B------:R-:W-:Y:S01]  /*0ff0*/  IMAD R92, R2, R92, R11 ;  /* 0x0000005c025c7224 */ /* 0x000fe200078e020b */
[----:B-1----:R-:W-:Y:S06]  /*1000*/  BRA.U UP4, `(.L_x_17) ;  /* 0x0000000104247547 */ /* 0x002fec000b800000 */
[----:B------:R-:W-:Y:S01]  /*1010*/  ISETP.NE.AND P1, PT, R81, RZ, PT ;  /* 0x000000ff5100720c */ /* 0x000fe20003f25270 */
[----:B------:R-:W-:Y:S01]  /*1020*/  IMAD.MOV.U32 R0, RZ, RZ, 0x3 ;  /* 0x00000003ff007424 */ /* 0x000fe200078e00ff */
[C---:B------:R-:W-:Y:S02]  /*1030*/  LOP3.LUT R3, R92.reuse, 0xfffffffe, RZ, 0xc0, !PT ;  /* 0xfffffffe5c037812 */ /* 0x040fe400078ec0ff */
[----:B------:R-:W-:Y:S02]  /*1040*/  ISETP.LT.U32.OR P1, PT, R92, 0x2, !P1 ;  /* 0x000000025c00780c */ /* 0x000fe40004f21470 */
[----:B------:R-:W-:Y:S02]  /*1050*/  SHF.L.U32 R0, R0, R3, RZ ;  /* 0x0000000300007219 */ /* 0x000fe400000006ff */
[----:B------:R-:W-:Y:S02]  /*1060*/  SEL R5, RZ, 0x1, !P1 ;  /* 0x00000001ff057807 */ /* 0x000fe40004800000 */
[----:B------:R-:W-:-:S05]  /*1070*/  SEL R2, RZ, 0x2, !P1 ;  /* 0x00000002ff027807 */ /* 0x000fca0004800000 */
[----:B------:R-:W-:-:S05]  /*1080*/  IMAD.IADD R2, R5, 0x1, R2 ;  /* 0x0000000105027824 */ /* 0x000fca00078e0202 */
[----:B------:R-:W-:Y:S02]  /*1090*/  PRMT R8, R2, 0x7610, R8 ;  /* 0x0000761002087816 */ /* 0x000fe40000000008 */
.L_x_17:
[----:B------:R-:W-:Y:S05]  /*10a0*/  @!P0 BRA `(.L_x_18) ;  /* 0x0000000000b88947 */ /* 0x000fea0003800000 */
[----:B------:R-:W1:Y:S01]  /*10b0*/  LDC.64 R4, c[0x0][0xb18] ;  /* 0x0002c600ff047b82 */ /* 0x000e620000000a00 */
[----:B------:R-:W-:-:S07]  /*10c0*/  ISETP.NE.AND P0, PT, R9, 0x1, PT ;  /* 0x000000010900780c */ /* 0x000fce0003f05270 */
[----:B------:R-:W2:Y:S08]  /*10d0*/  LDC R14, c[0x0][0xb0c] ;  /* 0x0002c300ff0e7b82 */ /* 0x000eb00000000800 */
[----:B------:R-:W3:Y:S08]  /*10e0*/  LDC R13, c[0x0][0x370] ;  /* 0x0000dc00ff0d7b82 */ /* 0x000ef00000000800 */
[----:B------:R-:W4:Y:S01]  /*10f0*/  LDC R16, c[0x0][0x374] ;  /* 0x0000dd00ff107b82 */ /* 0x000f220000000800 */
[----:B-1----:R-:W-:-:S07]  /*1100*/  ISETP.NE.AND P1, PT, R4, 0x1, PT ;  /* 0x000000010400780c */ /* 0x002fce0003f25270 */
[----:B------:R-:W3:Y:S01]  /*1110*/  LDC.64 R6, c[0x0][0xb10] ;  /* 0x0002c400ff067b82 */ /* 0x000ee20000000a00 */
[----:B--2---:R-:W-:-:S07]  /*1120*/  ISETP.NE.AND P2, PT, R14, 0x1, PT ;  /* 0x000000010e00780c */ /* 0x004fce0003f45270 */
[----:B------:R-:W1:Y:S08]  /*1130*/  LDC R12, c[0x0][0xb20] ;  /* 0x0002c800ff0c7b82 */ /* 0x000e700000000800 */
[----:B------:R-:W2:Y:S01]  /*1140*/  LDC.64 R2, c[0x0][0xb28] ;  /* 0x0002ca00ff027b82 */ /* 0x000ea20000000a00 */
[----:B----4-:R-:W-:-:S04]  /*1150*/  IMAD.HI.U32 R15, R16, R5, RZ ;  /* 0x00000005100f7227 */ /* 0x010fc800078e00ff */
[----:B------:R-:W-:-:S04]  /*1160*/  IMAD.HI.U32 R5, R94, R5, RZ ;  /* 0x000000055e057227 */ /* 0x000fc800078e00ff */
[----:B---3--:R-:W-:-:S04]  /*1170*/  IMAD.HI.U32 R18, R13, R6, RZ ;  /* 0x000000060d127227 */ /* 0x008fc800078e00ff */
[C---:B------:R-:W-:Y:S01]  /*1180*/  IMAD.HI.U32 R20, R11.reuse, R6, RZ ;  /* 0x000000060b147227 */ /* 0x040fe200078e00ff */
[-C--:B------:R-:W-:Y:S02]  /*1190*/  @P2 SHF.R.U32.HI R13, RZ, R7.reuse, R18 ;  /* 0x00000007ff0d2219 */ /* 0x080fe40000011612 */
[-C--:B-1----:R-:W-:Y:S02]  /*11a0*/  @P1 SHF.R.U32.HI R16, RZ, R12.reuse, R15 ;  /* 0x0000000cff101219 */ /* 0x082fe4000001160f */
[----:B------:R-:W-:Y:S02]  /*11b0*/  SHF.R.U32.HI R5, RZ, R12, R5 ;  /* 0x0000000cff057219 */ /* 0x000fe40000011605 */
[----:B------:R-:W-:Y:S02]  /*11c0*/  SHF.R.U32.HI R20, RZ, R7, R20 ;  /* 0x00000007ff147219 */ /* 0x000fe40000011614 */
[----:B------:R-:W-:Y:S01]  /*11d0*/  SEL R5, R94, R5, !P1 ;  /* 0x000000055e057207 */ /* 0x000fe20004800000 */
[----:B--2---:R-:W-:Y:S01]  /*11e0*/  IMAD.HI.U32 R18, R16, R2, RZ ;  /* 0x0000000210127227 */ /* 0x004fe200078e00ff */
[----:B------:R-:W-:-:S02]  /*11f0*/  SEL R93, R11, R20, !P2 ;  /* 0x000000140b5d7207 */ /* 0x000fc40005000000 */
[----:B------:R-:W-:Y:S01]  /*1200*/  IADD3 R7, PT, PT, -R5, RZ, RZ ;  /* 0x000000ff05077210 */ /* 0x000fe20007ffe1ff */
[----:B------:R-:W-:Y:S01]  /*1210*/  IMAD.HI.U32 R6, R13, R2, RZ ;  /* 0x000000020d067227 */ /* 0x000fe200078e00ff */
[----:B------:R-:W-:-:S03]  /*1220*/  @P0 SHF.R.U32.HI R16, RZ, R3, R18 ;  /* 0x00000003ff100219 */ /* 0x000fc60000011612 */
[----:B------:R-:W-:Y:S01]  /*1230*/  IMAD R7, R4, R7, R94 ;  /* 0x0000000704077224 */ /* 0x000fe200078e025e */
[----:B------:R-:W-:Y:S01]  /*1240*/  @P0 SHF.R.U32.HI R13, RZ, R3, R6 ;  /* 0x00000003ff0d0219 */ /* 0x000fe20000011606 */
[----:B------:R-:W-:-:S04]  /*1250*/  IMAD R16, R16, R9, RZ ;  /* 0x0000000910107224 */ /* 0x000fc800078e02ff */
[----:B------:R-:W-:Y:S01]  /*1260*/  IMAD R6, R13, R9, RZ ;  /* 0x000000090d067224 */ /* 0x000fe200078e02ff */
[----:B------:R-:W-:-:S04]  /*1270*/  ISETP.GE.AND P1, PT, R5, R16, PT ;  /* 0x000000100500720c */ /* 0x000fc80003f26270 */
[----:B------:R-:W-:Y:S01]  /*1280*/  ISETP.GE.OR P1, PT, R93, R6, P1 ;  /* 0x000000065d00720c */ /* 0x000fe20000f26670 */
[----:B------:R-:W-:-:S05]  /*1290*/  IMAD.HI.U32 R6, R5, R2, RZ ;  /* 0x0000000205067227 */ /* 0x000fca00078e00ff */
[----:B------:R-:W-:-:S04]  /*12a0*/  SHF.R.U32.HI R6, RZ, R3, R6 ;  /* 0x00000003ff067219 */ /* 0x000fc80000011606 */
[----:B------:R-:W-:-:S03]  /*12b0*/  SEL R6, R5, R6, !P0 ;  /* 0x0000000605067207 */ /* 0x000fc60004000000 */
[----:B------:R-:W-:Y:S01]  /*12c0*/  @!P1 IMAD.HI.U32 R12, R93, R2, RZ ;  /* 0x000000025d0c9227 */ /* 0x000fe200078e00ff */
[----:B------:R-:W-:-:S04]  /*12d0*/  IADD3 R2, PT, PT, -R6, RZ, RZ ;  /* 0x000000ff06027210 */ /* 0x000fc80007ffe1ff */
[----:B------:R-:W-:Y:S01]  /*12e0*/  @!P1 SHF.R.U32.HI R12, RZ, R3, R12 ;  /* 0x00000003ff0c9219 */ /* 0x000fe2000001160c */
[----:B------:R-:W-:-:S03]  /*12f0*/  IMAD R2, R9, R2, R5 ;  /* 0x0000000209027224 */ /* 0x000fc600078e0205 */
[----:B------:R-:W-:-:S05]  /*1300*/  @!P1 SEL R3, R93, R12, !P0 ;  /* 0x0000000c5d039207 */ /* 0x000fca0004000000 */
[--C-:B------:R-:W-:Y:S02]  /*1310*/  @!P1 IMAD.IADD R6, R6, 0x1, -R3.reuse ;  /* 0x0000000106069824 */ /* 0x100fe400078e0a03 */
[----:B------:R-:W-:Y:S01]  /*1320*/  @!P1 IMAD R3, R2, R13, R3 ;  /* 0x0000000d02039224 */ /* 0x000fe200078e0203 */
[----:B------:R-:W-:Y:S01]  /*1330*/  IADD3 R2, PT, PT, -R93, RZ, RZ ;  /* 0x000000ff5d027210 */ /* 0x000fe20007ffe1ff */
[----:B------:R-:W-:Y:S02]  /*1340*/  @!P1 IMAD R5, R6, R9, R93 ;  /* 0x0000000906059224 */ /* 0x000fe400078e025d */
[----:B------:R-:W-:Y:S02]  /*1350*/  @!P1 IMAD.MOV.U32 R93, RZ, RZ, R3 ;  /* 0x000000ffff5d9224 */ /* 0x000fe400078e0003 */
[----:B------:R-:W-:Y:S02]  /*1360*/  IMAD R2, R14, R2, R11 ;  /* 0x000000020e027224 */ /* 0x000fe400078e020b */
[----:B------:R-:W-:-:S02]  /*1370*/  IMAD R94, R5, R4, R7 ;  /* 0x00000004055e7224 */ /* 0x000fc400078e0207 */
[----:B------:R-:W-:Y:S02]  /*1380*/  IMAD R93, R93, R14, R2 ;  /* 0x0000000e5d5d7224 */ /* 0x000fe400078e0202 */
.L_x_18:
[----:B------:R-:W-:Y:S05]  /*1390*/  BRA.U UP3, `(.L_x_19) ;  /* 0x0000000103407547 */ /* 0x000fea000b800000 */
[----:B------:R-:W1:Y:S08]  /*13a0*/  LDC.64 R4, c[0x0][0xb10] ;  /* 0x0002c400ff047b82 */ /* 0x000e700000000a00 */
[----:B------:R-:W2:Y:S08]  /*13b0*/  LDC.64 R2, c[0x0][0xb18] ;  /* 0x0002c600ff027b82 */ /* 0x000eb00000000a00 */
[----:B------:R-:W3:Y:S08]  /*13c0*/  LDC R6, c[0x0][0xb20] ;  /* 0x0002c800ff067b82 */ /* 0x000ef00000000800 */
[----:B------:R-:W4:Y:S01]  /*13d0*/  LDC R12, c[0x0][0xb0c] ;  /* 0x0002c300ff0c7b82 */ /* 0x000f220000000800 */
[----:B-1----:R-:W-:-:S05]  /*13e0*/  IMAD.HI.U32 R4, R93, R4, RZ ;  /* 0x000000045d047227 */ /* 0x002fca00078e00ff */
[----:B------:R-:W-:Y:S01]  /*13f0*/  SHF.R.U32.HI R4, RZ, R5, R4 ;  /* 0x00000005ff047219 */ /* 0x000fe20000011604 */
[----:B--2---:R-:W-:Y:S01]  /*1400*/  IMAD.HI.U32 R3, R94, R3, RZ ;  /* 0x000000035e037227 */ /* 0x004fe200078e00ff */
[----:B------:R-:W-:-:S04]  /*1410*/  ISETP.NE.AND P0, PT, R2, 0x1, PT ;  /* 0x000000010200780c */ /* 0x000fc80003f05270 */
[----:B---3--:R-:W-:-:S04]  /*1420*/  SHF.R.U32.HI R3, RZ, R6, R3 ;  /* 0x00000006ff037219 */ /* 0x008fc80000011603 */
[----:B------:R-:W-:Y:S02]  /*1430*/  SEL R3, R94, R3, !P0 ;  /* 0x000000035e037207 */ /* 0x000fe40004000000 */
[----:B----4-:R-:W-:-:S04]  /*1440*/  ISETP.NE.AND P1, PT, R12, 0x1, PT ;  /* 0x000000010c00780c */ /* 0x010fc80003f25270 */
[----:B------:R-:W-:-:S05]  /*1450*/  SEL R6, R93, R4, !P1 ;  /* 0x000000045d067207 */ /* 0x000fca0004800000 */
[----:B------:R-:W-:Y:S02]  /*1460*/  IMAD.IADD R4, R3, 0x1, -R6 ;  /* 0x0000000103047824 */ /* 0x000fe400078e0a06 */
[----:B------:R-:W-:Y:S02]  /*1470*/  IMAD.IADD R3, R6, 0x1, -R3 ;  /* 0x0000000106037824 */ /* 0x000fe400078e0a03 */
[----:B------:R-:W-:Y:S02]  /*1480*/  IMAD R93, R4, R12, R93 ;  /* 0x0000000c045d7224 */ /* 0x000fe400078e025d */
[----:B------:R-:W-:Y:S02]  /*1490*/  IMAD R94, R3, R2, R94 ;  /* 0x00000002035e7224 */ /* 0x000fe400078e025e */
.L_x_19:
[----:B------:R-:W-:Y:S05]  /*14a0*/  BRA.U !UP1, `(.L_x_20) ;  /* 0x00000001090c7547 */ /* 0x000fea000b800000 */
[----:B------:R-:W-:Y:S01]  /*14b0*/  UCGABAR_WAIT ;  /* 0x0000000000007dc7 */ /* 0x000fe20008000000 */
[----:B------:R-:W-:Y:S01]  /*14c0*/  CCTL.IVALL ;  /* 0x00000000ff00798f */ /* 0x000fe20002000000 */
[----:B------:R-:W-:Y:S05]  /*14d0*/  BRA `(.L_x_21) ;  /* 0x0000000000047947 */ /* 0x000fea0003800000 */
.L_x_20:
[----:B------:R-:W-:Y:S06]  /*14e0*/  BAR.SYNC.DEFER_BLOCKING 0x0 ;  /* 0x0000000000007b1d */ /* 0x000fec0000010000 */
.L_x_21:
[----:B------:R-:W-:Y:S05]  /*14f0*/  BRA.U UP2, `(.L_x_22) ;  /* 0x0000001102907547 */ /* 0x000fea000b800000 */
[----:B------:R-:W1:Y:S01]  /*1500*/  LDCU UR15, c[0x0][0x38c] ;  /* 0x00007180ff0f77ac */ /* 0x000e620008000800 */
[----:B------:R-:W2:Y:S01]  /*1510*/  LDC R9, c[0x0][0x370] ;  /* 0x0000dc00ff097b82 */ /* 0x000ea20000000800 */
[C---:B------:R-:W-:Y:S01]  /*1520*/  IMAD.SHL.U32 R17, R11.reuse, 0x20, RZ ;  /* 0x000000200b117824 */ /* 0x040fe200078e00ff */
[----:B------:R-:W-:Y:S01]  /*1530*/  PLOP3.LUT P1, PT, PT, PT, UP5, 0x80, 0x8 ;  /* 0x000000000008781c */ /* 0x000fe20003f2f058 */
[----:B------:R-:W-:Y:S01]  /*1540*/  UISETP.NE.AND UP1, UPT, UR10, URZ, UPT ;  /* 0x000000ff0a00728c */ /* 0x000fe2000bf25270 */
[----:B------:R-:W-:Y:S01]  /*1550*/  ISETP.NE.AND P4, PT, R10, RZ, P5 ;  /* 0x000000ff0a00720c */ /* 0x000fe20002f85270 */
[----:B------:R-:W-:Y:S01]  /*1560*/  IMAD.SHL.U32 R16, R11, 0x40, RZ ;  /* 0x000000400b107824 */ /* 0x000fe200078e00ff */
[----:B------:R-:W-:Y:S01]  /*1570*/  PLOP3.LUT P1, PT, P1, PT, PT, 0x8, 0x80 ;  /* 0x000000000080781c */ /* 0x000fe20000f2e170 */
[----:B------:R-:W-:Y:S01]  /*1580*/  IMAD.MOV.U32 R15, RZ, RZ, 0x1 ;  /* 0x00000001ff0f7424 */ /* 0x000fe200078e00ff */
[----:B------:R-:W3:Y:S01]  /*1590*/  LDC R0, c[0x0][0x374] ;  /* 0x0000dd00ff007b82 */ /* 0x000ee20000000800 */
[----:B------:R-:W-:Y:S01]  /*15a0*/  IMAD.MOV.U32 R14, RZ, RZ, RZ ;  /* 0x000000ffff0e7224 */ /* 0x000fe200078e00ff */
[----:B------:R-:W-:Y:S01]  /*15b0*/  CS2R R12, SRZ ;  /* 0x00000000000c7805 */ /* 0x000fe2000001ff00 */
[----:B------:R-:W-:Y:S01]  /*15c0*/  IMAD.MOV.U32 R10, RZ, RZ, 0x1 ;  /* 0x00000001ff0a7424 */ /* 0x000fe200078e00ff */
[----:B------:R-:W-:Y:S01]  /*15d0*/  LOP3.LUT R17, R17, 0x20, RZ, 0xc0, !PT ;  /* 0x0000002011117812 */ /* 0x000fe200078ec0ff */
[----:B------:R-:W4:Y:S01]  /*15e0*/  LDCU.64 UR24, c[0x0][0x348] ;  /* 0x00006900ff1877ac */ /* 0x000f220008000a00 */
[----:B-1----:R-:W-:-:S02]  /*15f0*/  UIADD3 UR4, UPT, UPT, UR15, 0x1f, URZ ;  /* 0x0000001f0f047890 */ /* 0x002fc4000fffe0ff */
[----:B------:R-:W-:Y:S02]  /*1600*/  USEL UR7, UR7, 0x2, UP1 ;  /* 0x0000000207077887 */ /* 0x000fe40008800000 */
[----:B------:R-:W-:Y:S01]  /*1610*/  USHF.R.S32.HI UR22, URZ, 0x1f, UR4 ;  /* 0x0000001fff167899 */ /* 0x000fe20008011404 */
[----:B------:R-:W-:-:S03]  /*1620*/  UMOV UR13, URZ ;  /* 0x000000ff000d7c82 */ /* 0x000fc60008000000 */
[----:B------:R-:W-:Y:S02]  /*1630*/  ULEA.HI UR22, UR22, UR4, URZ, 0x5 ;  /* 0x0000000416167291 */ /* 0x000fe4000f8f28ff */
[----:B------:R-:W-:Y:S02]  /*1640*/  UIADD3 UR4, UPT, UPT, UR15, -0x1, URZ ;  /* 0xffffffff0f047890 */ /* 0x000fe4000fffe0ff */
[----:B------:R-:W-:Y:S02]  /*1650*/  USHF.R.S32.HI UR22, URZ, 0x5, UR22 ;  /* 0x00000005ff167899 */ /* 0x000fe40008011416 */
[----:B------:R-:W-:Y:S02]  /*1660*/  UISETP.GE.U32.AND UP2, UPT, UR4, -0x3f, UPT ;  /* 0xffffffc10400788c */ /* 0x000fe4000bf46070 */
[----:B------:R-:W-:Y:S02]  /*1670*/  UISETP.LT.U32.AND UP0, UPT, UR22, 0x3, UPT ;  /* 0x000000031600788c */ /* 0x000fe4000bf01070 */
[----:B------:R-:W-:-:S02]  /*1680*/  UIADD3 UR15, UPT, UPT, UR15, 0x3e, URZ ;  /* 0x0000003e0f0f7890 */ /* 0x000fc4000fffe0ff */
[----:B------:R-:W-:-:S04]  /*1690*/  USEL UR21, UR22, 0x3, UP0 ;  /* 0x0000000316157887 */ /* 0x000fc80008000000 */
[----:B------:R-:W-:Y:S02]  /*16a0*/  UIADD3 UR6, UPT, UPT, UR21, -0x1, URZ ;  /* 0xffffffff15067890 */ /* 0x000fe4000fffe0ff */
[----:B------:R-:W-:Y:S02]  /*16b0*/  @UP2 UIADD3 UR6, UPT, UPT, UR21, URZ, URZ ;  /* 0x000000ff15062290 */ /* 0x000fe4000fffe0ff */
[----:B------:R-:W-:Y:S02]  /*16c0*/  UIADD3 UR14, UPT, UPT, UR22, -UR21, URZ ;  /* 0x80000015160e7290 */ /* 0x000fe4000fffe0ff */
[----:B------:R-:W-:Y:S02]  /*16d0*/  UIADD3 UR5, UPT, UPT, UR6, 0x1, URZ ;  /* 0x0000000106057890 */ /* 0x000fe4000fffe0ff */
[----:B--2-4-:R-:W-:-:S12]  /*16e0*/  UIADD3 UR6, UPT, UPT, -UR6, URZ, URZ ;  /* 0x000000ff06067290 */ /* 0x014fd8000fffe1ff */
.L_x_42:
[----:B------:R-:W-:Y:S01]  /*16f0*/  UISETP.NE.AND UP0, UPT, UR37, URZ, UPT ;  /* 0x000000ff2500728c */ /* 0x000fe2000bf05270 */
[----:B------:R-:W1:Y:S08]  /*1700*/  S2UR UR37, SR_CgaCtaId ;  /* 0x00000000002579c3 */ /* 0x000e700000008800 */
[----:B------:R-:W-:Y:S05]  /*1710*/  BRA.U UP0, `(.L_x_23) ;  /* 0x0000000100347547 */ /* 0x000fea000b800000 */
[----:B------:R-:W2:Y:S01]  /*1720*/  S2R R2, SR_CgaCtaId ;  /* 0x0000000000027919 */ /* 0x000ea20000008800 */
[----:B------:R-:W-:-:S04]  /*1730*/  MOV R3, 0x400 ;  /* 0x0000040000037802 */ /* 0x000fc80000000f00 */
[----:B--2---:R-:W-:Y:S02]  /*1740*/  LEA R3, R2, R3, 0x18 ;  /* 0x0000000302037211 */ /* 0x004fe400078ec0ff */
[----:B------:R-:W-:-:S03]  /*1750*/  SHF.L.U32 R2, R10, 0x1f, RZ ;  /* 0x0000001f0a027819 */ /* 0x000fc600000006ff */
[----:B------:R-:W-:-:S04]  /*1760*/  IMAD R3, R12, 0x8, R3 ;  /* 0x000000080c037824 */ /* 0x000fc800078e0203 */
[----:B------:R-:W2:Y:S02]  /*1770*/  SYNCS.PHASECHK.TRANS64.TRYWAIT P0, [R3+URZ+0xc0], R2 ;  /* 0x0000c002030075a7 */ /* 0x000ea400080011ff */
[----:B--2---:R-:W-:Y:S05]  /*1780*/  @!P0 BRA `(.L_x_24) ;  /* 0x0000004c00bc8947 */ /* 0x004fea0003800000 */
.L_x_112:
[----:B------:R-:W-:Y:S01]  /*1790*/  VIADD R12, R12, 0x1 ;  /* 0x000000010c0c7836 */ /* 0x000fe20000000000 */
[----:B------:R2:W-:Y:S04]  /*17a0*/  SYNCS.ARRIVE.TRANS64.A1T0 RZ, [R3+URZ+0xb0], RZ ;  /* 0x0000b0ff03ff79a7 */ /* 0x0005e800081000ff */
[----:B------:R-:W-:-:S04]  /*17b0*/  ISETP.NE.AND P0, PT, R12, 0x2, PT ;  /* 0x000000020c00780c */ /* 0x000fc80003f05270 */
[----:B------:R-:W-:Y:S02]  /*17c0*/  SEL R12, R12, RZ, P0 ;  /* 0x000000ff0c0c7207 */ /* 0x000fe40000000000 */
[----:B--2---:R-:W-:-:S04]  /*17d0*/  SEL R3, RZ, 0x1, P0 ;  /* 0x00000001ff037807 */ /* 0x004fc80000000000 */
[----:B------:R-:W-:-:S07]  /*17e0*/  LOP3.LUT R10, R10, R3, RZ, 0x3c, !PT ;  /* 0x000000030a0a7212 */ /* 0x000fce00078e3cff */
.L_x_23:
[----:B------:R-:W-:Y:S01]  /*17f0*/  UMOV UR4, 0x400 ;  /* 0x0000040000047882 */ /* 0x000fe20000000000 */
[----:B------:R-:W-:Y:S01]  /*1800*/  LEA.HI R3, R93, R93, RZ, 0x1 ;  /* 0x0000005d5d037211 */ /* 0x000fe200078f08ff */
[----:B-1----:R-:W-:Y:S01]  /*1810*/  ULEA UR4, UR37, UR4, 0x18 ;  /* 0x0000000425047291 */ /* 0x002fe2000f8ec0ff */
[----:B------:R-:W-:Y:S01]  /*1820*/  SHF.L.U32 R2, R15, 0x1f, RZ ;  /* 0x0000001f0f027819 */ /* 0x000fe200000006ff */
[----:B------:R-:W-:Y:S01]  /*1830*/  UISETP.GE.U32.AND UP0, UPT, UR15, 0x3f, UPT ;  /* 0x0000003f0f00788c */ /* 0x000fe2000bf06070 */
[----:B------:R-:W-:Y:S01]  /*1840*/  R2UR UR35, R16 ;  /* 0x00000000102372ca */ /* 0x000fe200000e0000 */
[----:B------:R-:W-:Y:S01]  /*1850*/  ULEA UR8, UR13, UR4, 0x3 ;  /* 0x000000040d087291 */ /* 0x000fe2000f8e18ff */
[----:B------:R-:W-:Y:S01]  /*1860*/  IMAD.SHL.U32 R3, R3, 0x40, RZ ;  /* 0x0000004003037824 */ /* 0x000fe200078e00ff */
[----:B------:R-:W-:Y:S01]  /*1870*/  R2UR UR11, R17 ;  /* 0x00000000110b72ca */ /* 0x000fe200000e0000 */
[----:B------:R-:W-:-:S03]  /*1880*/  UMOV UR23, URZ ;  /* 0x000000ff00177c82 */ /* 0x000fc60008000000 */
[----:B------:R-:W-:-:S03]  /*1890*/  LOP3.LUT R3, R3, 0xffffff80, RZ, 0xc0, !PT ;  /* 0xffffff8003037812 */ /* 0x000fc600078ec0ff */
[----:B------:R1:W2:Y:S01]  /*18a0*/  SYNCS.PHASECHK.TRANS64.TRYWAIT P0, [UR8+0x18], R2 ;  /* 0x00001802ff0075a7 */ /* 0x0002a20008001108 */
[----:B------:R-:W-:Y:S02]  /*18b0*/  R2UR UR9, R3 ;  /* 0x00000000030972ca */ /* 0x000fe400000e0000 */
[----:B------:R-:W-:-:S11]  /*18c0*/  R2UR UR8, R94 ;  /* 0x000000005e0872ca */ /* 0x000fd600000e0000 */
[----:B------:R-:W-:Y:S02]  /*18d0*/  ULOP3.LUT UR35, UR9, 0x40, UR35, 0xf8, !UPT ;  /* 0x0000004009237892 */ /* 0x000fe4000f8ef823 */
[----:B------:R-:W-:Y:S01]  /*18e0*/  ULEA UR11, UR8, UR11, 0x6 ;  /* 0x0000000b080b7291 */ /* 0x000fe2000f8e30ff */
[----:B------:R-:W-:Y:S11]  /*18f0*/  BRA.U !UP0, `(.L_x_25) ;  /* 0x0000000108c07547 */ /* 0x000ff6000b800000 */
[----:B------:R-:W-:Y:S01]  /*1900*/  UMOV UR16, UR6 ;  /* 0x0000000600107c82 */ /* 0x000fe20008000000 */
[----:B------:R-:W-:Y:S01]  /*1910*/  UMOV UR17, UR13 ;  /* 0x0000000d00117c82 */ /* 0x000fe20008000000 */
[----:B------:R-:W-:-:S05]  /*1920*/  UMOV UR34, URZ ;  /* 0x000000ff00227c82 */ /* 0x000fca0008000000 */
.L_x_31:
[----:B------:R-:W-:Y:S01]  /*1930*/  ULEA UR33, UR17, UR4, 0x3 ;  /* 0x0000000411217291 */ /* 0x000fe2000f8e18ff */
[----:B------:R-:W-:Y:S01]  /*1940*/  @P5 MOV R3, 0x1800 ;  /* 0x0000180000035802 */ /* 0x000fe20000000f00 */
[----:B-12-4-:R-:W-:Y:S10]  /*1950*/  @P0 BRA `(.L_x_26) ;  /* 0x00000000000c0947 */ /* 0x016ff40003800000 */
[----:B------:R-:W-:-:S04]  /*1960*/  SHF.L.U32 R5, R15, 0x1f, RZ ;  /* 0x0000001f0f057819 */ /* 0x000fc800000006ff */
[----:B------:R-:W2:Y:S02]  /*1970*/  SYNCS.PHASECHK.TRANS64.TRYWAIT P0, [UR33+0x18], R5 ;  /* 0x00001805ff0075a7 */ /* 0x000ea40008001121 */
[----:B--2---:R-:W-:Y:S05]  /*1980*/  @!P0 BRA `(.L_x_27) ;  /* 0x0000004c00508947 */ /* 0x004fea0003800000 */
.L_x_26:
[----:B------:R2:W-:Y:S01]  /*1990*/  @P5 SYNCS.ARRIVE.TRANS64 RZ, [UR33], R3 ;  /* 0x00000003ffff59a7 */ /* 0x0005e20008000021 */
[----:B------:R-:W-:Y:S02]  /*19a0*/  ULOP3.LUT UR8, UR7, 0x2, URZ, 0xfc, !UPT ;  /* 0x0000000207087892 */ /* 0x000fe4000f8efcff */
[----:B------:R-:W-:Y:S02]  /*19b0*/  UIADD3 UR16, UPT, UPT, UR16, 0x1, URZ ;  /* 0x0000000110107890 */ /* 0x000fe4000fffe0ff */
[----:B------:R-:W-:Y:S02]  /*19c0*/  UISETP.NE.AND UP0, UPT, UR8, 0x2, UPT ;  /* 0x000000020800788c */ /* 0x000fe4000bf05270 */
[----:B------:R-:W-:-:S07]  /*19d0*/  UISETP.NE.AND UP2, UPT, UR16, 0x1, UPT ;  /* 0x000000011000788c */ /* 0x000fce000bf45270 */
[----:B------:R-:W-:Y:S05]  /*19e0*/  BRA.U UP0, `(.L_x_28) ;  /* 0x0000000100047547 */ /* 0x000fea000b800000 */
[----:B------:R-:W-:Y:S05]  /*19f0*/  BPT.TRAP 0x1 ;  /* 0x000000040000795c */ /* 0x000fea0000300000 */
.L_x_28:
[----:B------:R-:W-:Y:S04]  /*1a00*/  BSSY.RECONVERGENT B0, `(.L_x_29) ;  /* 0x0000003000007945 */ /* 0x000fe80003800200 */
[----:B------:R-:W-:Y:S05]  /*1a10*/  @!P4 BRA `(.L_x_30) ;  /* 0x000000000004c947 */ /* 0x000fea0003800000 */
[----:B------:R-:W-:Y:S05]  /*1a20*/  BPT.TRAP 0x1 ;  /* 0x000000040000795c */ /* 0x000fea0000300000 */
.L_x_30:
[----:B------:R-:W-:Y:S05]  /*1a30*/  BSYNC.RECONVERGENT B0 ;  /* 0x0000000000007941 */ /* 0x000fea0003800200 */
.L_x_29:
[----:B------:R-:W-:Y:S02]  /*1a40*/  UIADD3 UR13, UPT, UPT, UR17, 0x1, URZ ;  /* 0x00000001110d7890 */ /* 0x000fe4000fffe0ff */
[----:B------:R-:W-:Y:S02]  /*1a50*/  ULEA UR32, UR17, UR4, 0xb ;  /* 0x0000000411207291 */ /* 0x000fe4000f8e58ff */
[----:B------:R-:W-:Y:S02]  /*1a60*/  UISETP.NE.AND UP0, UPT, UR13, 0x3, UPT ;  /* 0x000000030d00788c */ /* 0x000fe4000bf05270 */
[----:B------:R-:W-:Y:S02]  /*1a70*/  UIADD3 UR28, UP1, UPT, UR24, 0x80, URZ ;  /* 0x00000080181c7890 */ /* 0x000fe4000ff3e0ff */
[----:B------:R-:W-:Y:S02]  /*1a80*/  USEL UR9, URZ, 0x1, UP0 ;  /* 0x00000001ff097887 */ /* 0x000fe40008000000 */
[----:B------:R-:W-:-:S02]  /*1a90*/  USEL UR13, UR13, URZ, UP0 ;  /* 0x000000ff0d0d7287 */ /* 0x000fc40008000000 */
[----:B------:R-:W-:Y:S02]  /*1aa0*/  UIADD3 UR26, UP0, UPT, UR24, 0x180, URZ ;  /* 0x00000180181a7890 */ /* 0x000fe4000ff1e0ff */
[----:B------:R-:W-:Y:S01]  /*1ab0*/  ULEA UR8, UR13, UR4, 0x3 ;  /* 0x000000040d087291 */ /* 0x000fe2000f8e18ff */
[----:B------:R-:W-:Y:S01]  /*1ac0*/  LOP3.LUT R15, R15, UR9, RZ, 0x3c, !PT ;  /* 0x000000090f0f7c12 */ /* 0x000fe2000f8e3cff */
[----:B------:R-:W-:Y:S02]  /*1ad0*/  ULOP3.LUT UR33, UR33, 0xfefffff8, URZ, 0xc0, !UPT ;  /* 0xfefffff821217892 */ /* 0x000fe4000f8ec0ff */
[----:B------:R-:W-:Y:S01]  /*1ae0*/  UIADD3.X UR29, UPT, UPT, URZ, UR25, URZ, UP1, !UPT ;  /* 0x00000019ff1d7290 */ /* 0x000fe20008ffe4ff */
[----:B-1----:R-:W-:Y:S01]  /*1af0*/  SHF.L.U32 R2, R15, 0x1f, RZ ;  /* 0x0000001f0f027819 */ /* 0x002fe200000006ff */
[----:B------:R-:W-:Y:S02]  /*1b00*/  UIADD3 UR32, UPT, UPT, UR32, 0x2400, URZ ;  /* 0x0000240020207890 */ /* 0x000fe4000fffe0ff */
[----:B------:R-:W-:Y:S01]  /*1b10*/  UIADD3.X UR27, UPT, UPT, URZ, UR25, URZ, UP0, !UPT ;  /* 0x00000019ff1b7290 */ /* 0x000fe200087fe4ff */
[----:B------:R4:W1:Y:S01]  /*1b20*/  SYNCS.PHASECHK.TRANS64.TRYWAIT P0, [UR8+0x18], R2 ;  /* 0x00001802ff0075a7 */ /* 0x0008620008001108 */
[----:B------:R-:W-:Y:S01]  /*1b30*/  ULEA UR8, UR17, UR4, 0xa ;  /* 0x0000000411087291 */ /* 0x000fe2000f8e50ff */
[----:B------:R-:W-:Y:S01]  /*1b40*/  UMOV UR18, 0x0 ;  /* 0x0000000000127882 */ /* 0x000fe20000000000 */
[----:B------:R-:W-:-:S02]  /*1b50*/  UMOV UR19, 0x10000000 ;  /* 0x1000000000137882 */ /* 0x000fc40000000000 */
[----:B------:R-:W-:Y:S01]  /*1b60*/  UIADD3 UR8, UPT, UPT, UR8, 0x3c00, URZ ;  /* 0x00003c0008087890 */ /* 0x000fe2000fffe0ff */
[----:B------:R2:W-:Y:S01]  /*1b70*/  UTMALDG.3D.2CTA [UR32], [UR28], desc[UR18] ;  /* 0x000012201c0075b4 */ /* 0x0005e20008211000 */
[----:B------:R-:W-:Y:S01]  /*1b80*/  UMOV UR10, UR34 ;  /* 0x00000022000a7c82 */ /* 0x000fe20008000000 */
[----:B------:R-:W-:Y:S01]  /*1b90*/  UMOV UR12, UR36 ;  /* 0x00000024000c7c82 */ /* 0x000fe20008000000 */
[----:B------:R-:W-:Y:S01]  /*1ba0*/  UMOV UR9, UR33 ;  /* 0x0000002100097c82 */ /* 0x000fe20008000000 */
[----:B------:R-:W-:Y:S01]  /*1bb0*/  UMOV UR23, UR5 ;  /* 0x0000000500177c82 */ /* 0x000fe20008000000 */
[----:B------:R-:W-:-:S03]  /*1bc0*/  UMOV UR17, UR13 ;  /* 0x0000000d00117c82 */ /* 0x000fc60008000000 */
[----:B------:R4:W-:Y:S01]  /*1bd0*/  UTMALDG.3D.2CTA [UR8], [UR26], desc[UR18] ;  /* 0x000012081a0075b4 */ /* 0x0009e20008211000 */
[----:B--2---:R-:W-:Y:S01]  /*1be0*/  UIADD3 UR34, UPT, UPT, UR34, 0x20, URZ ;  /* 0x0000002022227890 */ /* 0x004fe2000fffe0ff */
[----:B------:R-:W-:Y:S11]  /*1bf0*/  BRA.U UP2, `(.L_x_31) ;  /* 0xfffffffd024c7547 */ /* 0x000ff6000b83ffff */
.L_x_25:
[----:B----4-:R-:W-:Y:S01]  /*1c00*/  ULEA UR8, UR13, UR4, 0x3 ;  /* 0x000000040d087291 */ /* 0x010fe2000f8e18ff */
[----:B-1----:R-:W-:Y:S01]  /*1c10*/  SHF.L.U32 R2, R15, 0x1f, RZ ;  /* 0x0000001f0f027819 */ /* 0x002fe200000006ff */
[----:B------:R-:W-:Y:S01]  /*1c20*/  @!P1 SYNCS.ARRIVE.TRANS64.A1T0 RZ, [UR4+0x48], RZ ;  /* 0x000048ffffff99a7 */ /* 0x000fe20008100004 */
[----:B------:R-:W-:-:S06]  /*1c30*/  UISETP.GT.AND UP0, UPT, UR22, UR21, UPT ;  /* 0x000000151600728c */ /* 0x000fcc000bf04270 */
[----:B--2---:R1:W2:Y:S03]  /*1c40*/  SYNCS.PHASECHK.TRANS64.TRYWAIT P0, [UR8+0x18], R2 ;  /* 0x00001802ff0075a7 */ /* 0x0042a60008001108 */
[----:B------:R-:W-:Y:S05]  /*1c50*/  BRA.U !UP0, `(.L_x_32) ;  /* 0x0000000108c07547 */ /* 0x000fea000b800000 */
[----:B------:R-:W-:Y:S01]  /*1c60*/  UIADD3 UR26, UPT, UPT, UR14, UR23, URZ ;  /* 0x000000170e1a7290 */ /* 0x000fe2000fffe0ff */
[----:B------:R-:W-:-:S11]  /*1c70*/  UMOV UR27, UR13 ;  /* 0x0000000d001b7c82 */ /* 0x000fd60008000000 */
.L_x_38:
[----:B------:R-:W-:Y:S01]  /*1c80*/  ULEA UR17, UR27, UR4, 0x3 ;  /* 0x000000041b117291 */ /* 0x000fe2000f8e18ff */
[----:B--2---:R-:W-:Y:S01]  /*1c90*/  @P5 MOV R3, 0x1800 ;  /* 0x0000180000035802 */ /* 0x004fe20000000f00 */
[----:B-12---:R-:W-:Y:S10]  /*1ca0*/  @P0 BRA `(.L_x_33) ;  /* 0x00000000000c0947 */ /* 0x006ff40003800000 */
[----:B------:R-:W-:-:S04]  /*1cb0*/  SHF.L.U32 R5, R15, 0x1f, RZ ;  /* 0x0000001f0f057819 */ /* 0x000fc800000006ff */
[----:B------:R-:W2:Y:S02]  /*1cc0*/  SYNCS.PHASECHK.TRANS64.TRYWAIT P0, [UR17+0x18], R5 ;  /* 0x00001805ff0075a7 */ /* 0x000ea40008001111 */
[----:B--2---:R-:W-:Y:S05]  /*1cd0*/  @!P0 BRA `(.L_x_34) ;  /* 0x0000004800948947 */ /* 0x004fea0003800000 */
.L_x_33:
[----:B------:R2:W-:Y:S01]  /*1ce0*/  @P5 SYNCS.ARRIVE.TRANS64 RZ, [UR17], R3 ;  /* 0x00000003ffff59a7 */ /* 0x0005e20008000011 */
[----:B------:R-:W-:-:S04]  /*1cf0*/  ULOP3.LUT UR8, UR7, 0x2, URZ, 0xfc, !UPT ;  /* 0x0000000207087892 */ /* 0x000fc8000f8efcff */
[----:B------:R-:W-:-:S09]  /*1d00*/  UISETP.NE.AND UP0, UPT, UR8, 0x2, UPT ;  /* 0x000000020800788c */ /* 0x000fd2000bf05270 */
[----:B------:R-:W-:Y:S05]  /*1d10*/  BRA.U UP0, `(.L_x_35) ;  /* 0x0000000100047547 */ /* 0x000fea000b800000 */
[----:B------:R-:W-:Y:S05]  /*1d20*/  BPT.TRAP 0x1 ;  /* 0x000000040000795c */ /* 0x000fea0000300000 */
.L_x_35:
[----:B------:R-:W-:Y:S04]  /*1d30*/  BSSY.RECONVERGENT B0, `(.L_x_36) ;  /* 0x0000003000007945 */ /* 0x000fe80003800200 */
[----:B------:R-:W-:Y:S05]  /*1d40*/  @!P4 BRA `(.L_x_37) ;  /* 0x000000000004c947 */ /* 0x000fea0003800000 */
[----:B------:R-:W-:Y:S05]  /*1d50*/  BPT.TRAP 0x1 ;  /* 0x000000040000795c */ /* 0x000fea0000300000 */
.L_x_37:
[----:B------:R-:W-:Y:S05]  /*1d60*/  BSYNC.RECONVERGENT B0 ;  /* 0x0000000000007941 */ /* 0x000fea0003800200 */
.L_x_36:
        /* <DEDUP_REMOVED lines=9> */
[----:B------:R-:W-:Y:S02]  /*1e00*/  USHF.L.U32 UR18, UR23, 0x5, URZ ;  /* 0x0000000517127899 */ /* 0x000fe400080006ff */
[----:B------:R-:W-:Y:S01]  /*1e10*/  ULOP3.LUT UR17, UR17, 0xfefffff8, URZ, 0xc0, !UPT ;  /* 0xfefffff811117892 */ /* 0x000fe2000f8ec0ff */
[----:B-1----:R-:W-:Y:S01]  /*1e20*/  SHF.L.U32 R2, R15, 0x1f, RZ ;  /* 0x0000001f0f027819 */ /* 0x002fe200000006ff */
[----:B------:R-:W-:Y:S02]  /*1e30*/  UIADD3 UR16, UPT, UPT, UR16, 0x2400, URZ ;  /* 0x0000240010107890 */ /* 0x000fe4000fffe0ff */
[----:B------:R-:W-:Y:S01]  /*1e40*/  UIADD3.X UR33, UPT, UPT, URZ, UR25, URZ, UP1, !UPT ;  /* 0x00000019ff217290 */ /* 0x000fe20008ffe4ff */
[----:B------:R4:W1:Y:S01]  /*1e50*/  SYNCS.PHASECHK.TRANS64.TRYWAIT P0, [UR8+0x18], R2 ;  /* 0x00001802ff0075a7 */ /* 0x0008620008001108 */
[----:B------:R-:W-:-:S02]  /*1e60*/  ULEA UR8, UR27, UR4, 0xa ;  /* 0x000000041b087291 */ /* 0x000fc4000f8e50ff */
[----:B------:R-:W-:Y:S02]  /*1e70*/  UIADD3.X UR31, UPT, UPT, URZ, UR25, URZ, UP0, !UPT ;  /* 0x00000019ff1f7290 */ /* 0x000fe400087fe4ff */
[----:B------:R-:W-:Y:S01]  /*1e80*/  UIADD3 UR8, UPT, UPT, UR8, 0x3c00, URZ ;  /* 0x00003c0008087890 */ /* 0x000fe2000fffe0ff */
[----:B------:R-:W-:Y:S01]  /*1e90*/  UMOV UR28, 0x0 ;  /* 0x00000000001c7882 */ /* 0x000fe20000000000 */
[----:B------:R-:W-:Y:S01]  /*1ea0*/  UMOV UR29, 0x10000000 ;  /* 0x10000000001d7882 */ /* 0x000fe20000000000 */
[----:B------:R-:W-:Y:S01]  /*1eb0*/  UMOV UR19, UR35 ;  /* 0x0000002300137c82 */ /* 0x000fe20008000000 */
[----:B------:R-:W-:Y:S01]  /*1ec0*/  UMOV UR20, UR36 ;  /* 0x0000002400147c82 */ /* 0x000fe20008000000 */
[----:B------:R-:W-:Y:S01]  /*1ed0*/  UMOV UR12, UR36 ;  /* 0x00000024000c7c82 */ /* 0x000fe20008000000 */
[----:B------:R-:W-:Y:S01]  /*1ee0*/  UMOV UR9, UR17 ;  /* 0x0000001100097c82 */ /* 0x000fe20008000000 */
[----:B------:R-:W-:Y:S01]  /*1ef0*/  UMOV UR10, UR18 ;  /* 0x00000012000a7c82 */ /* 0x000fe20008000000 */
[----:B------:R4:W-:Y:S01]  /*1f00*/  UTMALDG.3D.2CTA [UR16], [UR32], desc[UR28] ;  /* 0x00001c10200075b4 */ /* 0x0009e20008211000 */
[----:B------:R-:W-:Y:S01]  /*1f10*/  UIADD3 UR23, UPT, UPT, UR23, 0x1, URZ ;  /* 0x0000000117177890 */ /* 0x000fe2000fffe0ff */
[----:B------:R-:W-:-:S03]  /*1f20*/  UMOV UR27, UR13 ;  /* 0x0000000d001b7c82 */ /* 0x000fc60008000000 */
[----:B------:R-:W-:Y:S01]  /*1f30*/  UISETP.NE.AND UP0, UPT, UR23, UR26, UPT ;  /* 0x0000001a1700728c */ /* 0x000fe2000bf05270 */
[----:B------:R4:W-:Y:S08]  /*1f40*/  UTMALDG.3D.2CTA [UR8], [UR30], desc[UR28] ;  /* 0x00001c081e0075b4 */ /* 0x0009f00008211000 */
[----:B----4-:R-:W-:Y:S05]  /*1f50*/  BRA.U UP0, `(.L_x_38) ;  /* 0xfffffffd00487547 */ /* 0x010fea000b83ffff */
.L_x_32:
[C---:B-1----:R-:W-:Y:S01]  /*1f60*/  LEA R2, R14.reuse, UR4, 0x3 ;  /* 0x000000040e027c11 */ /* 0x042fe2000f8e18ff */
[----:B------:R-:W-:Y:S01]  /*1f70*/  NOP ;  /* 0x0000000000007918 */ /* 0x000fe20000000000 */
[----:B--2---:R-:W-:Y:S02]  /*1f80*/  SHF.L.U32 R3, R13, 0x1f, RZ ;  /* 0x0000001f0d037819 */ /* 0x004fe400000006ff */
[----:B------:R-:W-:Y:S02]  /*1f90*/  LEA R4, R14, UR4, 0x4 ;  /* 0x000000040e047c11 */ /* 0x000fe4000f8e20ff */
[----:B------:R-:W1:Y:S02]  /*1fa0*/  SYNCS.PHASECHK.TRANS64.TRYWAIT P0, [R2+URZ+0x50], R3 ;  /* 0x00005003020075a7 */ /* 0x000e6400080011ff */
[----:B-1----:R-:W-:Y:S05]  /*1fb0*/  @!P0 BRA `(.L_x_39) ;  /* 0x0000004400f48947 */ /* 0x002fea0003800000 */
.L_x_115:
[----:B------:R-:W2:Y:S01]  /*1fc0*/  LDS.128 R4, [R4+0xe0] ;  /* 0x0000e00004047984 */ /* 0x000ea20000000c00 */
[----:B------:R-:W-:Y:S01]  /*1fd0*/  ISETP.GE.AND P0, PT, R40, 0x1, PT ;  /* 0x000000012800780c */ /* 0x000fe20003f06270 */
[----:B-1----:R-:W-:Y:S01]  /*1fe0*/  VIADD R2, R2, 0x60 ;  /* 0x0000006002027836 */ /* 0x002fe20000000000 */
[----:B------:R-:W-:Y:S01]  /*1ff0*/  @!PT LDS RZ, [RZ] ;  /* 0x00000000fffff984 */ /* 0x000fe20000000800 */
[----:B------:R-:W-:Y:S01]  /*2000*/  @!PT LDS RZ, [RZ] ;  /* 0x00000000fffff984 */ /* 0x000fe20000000800 */
[----:B------:R-:W-:Y:S01]  /*2010*/  @!PT LDS RZ, [RZ] ;  /* 0x00000000fffff984 */ /* 0x000fe20000000800 */
[----:B------:R-:W-:Y:S01]  /*2020*/  @!PT LDS RZ, [RZ] ;  /* 0x00000000fffff984 */ /* 0x000fe20000000800 */
[----:B------:R1:W-:Y:S06]  /*2030*/  MEMBAR.ALL.CTA ;  /* 0x0000000000007992 */ /* 0x0003ec0000008000 */
[----:B-1----:R-:W1:Y:S01]  /*2040*/  FENCE.VIEW.ASYNC.S ;  /* 0x00000000000073c6 */ /* 0x002e620000000000 */
[----:B------:R-:W-:-:S04]  /*2050*/  PRMT R2, RZ, 0x654, R2 ;  /* 0x00000654ff027816 */ /* 0x000fc80000000002 */
[----:B-1----:R1:W-:Y:S01]  /*2060*/  SYNCS.ARRIVE.TRANS64.RED.A1T0 RZ, [R2+URZ], RZ ;  /* 0x000000ff02ff79a7 */ /* 0x0023e200081004ff */
[----:B--2---:R-:W-:-:S13]  /*2070*/  LOP3.LUT P2, RZ, R6, 0x1, RZ, 0xc0, !PT ;  /* 0x0000000106ff7812 */ /* 0x004fda000784c0ff */
[----:B------:R-:W-:Y:S01]  /*2080*/  @P2 SHF.R.U32.HI R3, RZ, 0x10, R5 ;  /* 0x00000010ff032819 */ /* 0x000fe20000011605 */
[----:B------:R-:W-:Y:S01]  /*2090*/  VOTEU.ANY UP0, P2 ;  /* 0x0000000000ff7886 */ /* 0x000fe20001000100 */
[----:B------:R-:W-:Y:S02]  /*20a0*/  @P2 MOV R11, R4 ;  /* 0x00000004000b2202 */ /* 0x000fe40000000f00 */
[----:B------:R-:W-:Y:S02]  /*20b0*/  @P2 R2UR.BROADCAST UR8, R3 ;  /* 0x00000000030822ca */ /* 0x000fe400008e0000 */
[----:B------:R-:W-:-:S11]  /*20c0*/  @P2 LOP3.LUT R8, R5, 0xffff, RZ, 0xc0, !PT ;  /* 0x0000ffff05082812 */ /* 0x000fd600078ec0ff */
[----:B------:R-:W-:Y:S01]  /*20d0*/  @UP0 UMOV UR36, UR8 ;  /* 0x0000000800240c82 */ /* 0x000fe20008000000 */
[----:B-1----:R-:W-:Y:S05]  /*20e0*/  @!P0 BRA `(.L_x_40) ;  /* 0x0000000000b88947 */ /* 0x002fea0003800000 */
[----:B------:R-:W3:Y:S01]  /*20f0*/  LDC.64 R4, c[0x0][0xb18] ;  /* 0x0002c600ff047b82 */ /* 0x000ee20000000a00 */
[----:B------:R-:W-:-:S07]  /*2100*/  ISETP.NE.AND P3, PT, R40, 0x1, PT ;  /* 0x000000012800780c */ /* 0x000fce0003f65270 */
[----:B------:R-:W1:Y:S08]  /*2110*/  LDC.64 R6, c[0x0][0xb10] ;  /* 0x0002c400ff067b82 */ /* 0x000e700000000a00 */
[----:B------:R-:W2:Y:S08]  /*2120*/  LDC R18, c[0x0][0xb20] ;  /* 0x0002c800ff127b82 */ /* 0x000eb00000000800 */
[----:B------:R-:W4:Y:S01]  /*2130*/  LDC R20, c[0x0][0xb0c] ;  /* 0x0002c300ff147b82 */ /* 0x000f220000000800 */
[----:B---3--:R-:W-:Y:S01]  /*2140*/  IMAD.HI.U32 R19, R0, R5, RZ ;  /* 0x0000000500137227 */ /* 0x008fe200078e00ff */
[----:B------:R-:W-:-:S03]  /*2150*/  ISETP.NE.AND P0, PT, R4, 0x1, PT ;  /* 0x000000010400780c */ /* 0x000fc60003f05270 */
[----:B------:R-:W-:-:S03]  /*2160*/  IMAD.HI.U32 R5, R8, R5, RZ ;  /* 0x0000000508057227 */ /* 0x000fc600078e00ff */
[----:B------:R-:W3:Y:S01]  /*2170*/  LDC.64 R2, c[0x0][0xb28] ;  /* 0x0002ca00ff027b82 */ /* 0x000ee20000000a00 */
[----:B-1----:R-:W-:-:S04]  /*2180*/  IMAD.HI.U32 R22, R9, R6, RZ ;  /* 0x0000000609167227 */ /* 0x002fc800078e00ff */
[----:B------:R-:W-:Y:S01]  /*2190*/  IMAD.HI.U32 R24, R11, R6, RZ ;  /* 0x000000060b187227 */ /* 0x000fe200078e00ff */
[----:B------:R-:W-:Y:S02]  /*21a0*/  SHF.R.U32.HI R22, RZ, R7, R22 ;  /* 0x00000007ff167219 */ /* 0x000fe40000011616 */
[-C--:B--2---:R-:W-:Y:S02]  /*21b0*/  SHF.R.U32.HI R19, RZ, R18.reuse, R19 ;  /* 0x00000012ff137219 */ /* 0x084fe40000011613 */
[----:B------:R-:W-:Y:S02]  /*21c0*/  SHF.R.U32.HI R5, RZ, R18, R5 ;  /* 0x00000012ff057219 */ /* 0x000fe40000011605 */
[----:B------:R-:W-:Y:S02]  /*21d0*/  SEL R19, R0, R19, !P0 ;  /* 0x0000001300137207 */ /* 0x000fe40004000000 */
[----:B------:R-:W-:Y:S02]  /*21e0*/  SHF.R.U32.HI R24, RZ, R7, R24 ;  /* 0x00000007ff187219 */ /* 0x000fe40000011618 */
[----:B----4-:R-:W-:-:S02]  /*21f0*/  ISETP.NE.AND P1, PT, R20, 0x1, PT ;  /* 0x000000011400780c */ /* 0x010fc40003f25270 */
[----:B------:R-:W-:Y:S02]  /*2200*/  SEL R5, R8, R5, !P0 ;  /* 0x0000000508057207 */ /* 0x000fe40004000000 */
[----:B------:R-:W-:Y:S02]  /*2210*/  SEL R21, R9, R22, !P1 ;  /* 0x0000001609157207 */ /* 0x000fe40004800000 */
[----:B------:R-:W-:Y:S01]  /*2220*/  SEL R7, R11, R24, !P1 ;  /* 0x000000180b077207 */ /* 0x000fe20004800000 */
[----:B---3--:R-:W-:-:S04]  /*2230*/  IMAD.HI.U32 R22, R19, R2, RZ ;  /* 0x0000000213167227 */ /* 0x008fc800078e00ff */
[----:B------:R-:W-:Y:S01]  /*2240*/  IMAD.HI.U32 R6, R21, R2, RZ ;  /* 0x0000000215067227 */ /* 0x000fe200078e00ff */
[----:B------:R-:W-:-:S04]  /*2250*/  @P3 SHF.R.U32.HI R19, RZ, R3, R22 ;  /* 0x00000003ff133219 */ /* 0x000fc80000011616 */
[----:B------:R-:W-:Y:S01]  /*2260*/  @P3 SHF.R.U32.HI R21, RZ, R3, R6 ;  /* 0x00000003ff153219 */ /* 0x000fe20000011606 */
[----:B------:R-:W-:-:S04]  /*2270*/  IMAD R19, R40, R19, RZ ;  /* 0x0000001328137224 */ /* 0x000fc800078e02ff */
[----:B------:R-:W-:Y:S01]  /*2280*/  IMAD R6, R40, R21, RZ ;  /* 0x0000001528067224 */ /* 0x000fe200078e02ff */
[C---:B------:R-:W-:Y:S02]  /*2290*/  ISETP.GE.AND P0, PT, R5.reuse, R19, PT ;  /* 0x000000130500720c */ /* 0x040fe40003f06270 */
[----:B------:R-:W-:Y:S02]  /*22a0*/  IADD3 R19, PT, PT, -R5, RZ, RZ ;  /* 0x000000ff05137210 */ /* 0x000fe40007ffe1ff */
[----:B------:R-:W-:Y:S01]  /*22b0*/  ISETP.GE.OR P0, PT, R7, R6, P0 ;  /* 0x000000060700720c */ /* 0x000fe20000706670 */
[----:B------:R-:W-:-:S04]  /*22c0*/  IMAD.HI.U32 R6, R5, R2, RZ ;  /* 0x0000000205067227 */ /* 0x000fc800078e00ff */
[----:B------:R-:W-:Y:S01]  /*22d0*/  IMAD R8, R4, R19, R8 ;  /* 0x0000001304087224 */ /* 0x000fe200078e0208 */
[----:B------:R-:W-:-:S04]  /*22e0*/  SHF.R.U32.HI R6, RZ, R3, R6 ;  /* 0x00000003ff067219 */ /* 0x000fc80000011606 */
[----:B------:R-:W-:-:S03]  /*22f0*/  SEL R6, R5, R6, !P3 ;  /* 0x0000000605067207 */ /* 0x000fc60005800000 */
[----:B------:R-:W-:-:S04]  /*2300*/  @!P0 IMAD.HI.U32 R18, R7, R2, RZ ;  /* 0x0000000207128227 */ /* 0x000fc800078e00ff */
[----:B------:R-:W-:Y:S01]  /*2310*/  IMAD.MOV R2, RZ, RZ, -R6 ;  /* 0x000000ffff027224 */ /* 0x000fe200078e0a06 */
[----:B------:R-:W-:-:S03]  /*2320*/  @!P0 SHF.R.U32.HI R18, RZ, R3, R18 ;  /* 0x00000003ff128219 */ /* 0x000fc60000011612 */
[----:B------:R-:W-:Y:S01]  /*2330*/  IMAD R2, R40, R2, R5 ;  /* 0x0000000228027224 */ /* 0x000fe200078e0205 */
        /* <DEDUP_REMOVED lines=9> */
.L_x_40:
[----:B------:R-:W1:Y:S02]  /*23d0*/  LDCU UR8, c[0x0][0xb30] ;  /* 0x00016600ff0877ac */ /* 0x000e640008000800 */
[----:B-1----:R-:W-:-:S09]  /*23e0*/  UISETP.NE.AND UP0, UPT, UR8, 0x1, UPT ;  /* 0x000000010800788c */ /* 0x002fd2000bf05270 */
[----:B------:R-:W-:Y:S05]  /*23f0*/  BRA.U UP0, `(.L_x_41) ;  /* 0x0000000100407547 */ /* 0x000fea000b800000 */
[----:B------:R-:W1:Y:S08]  /*2400*/  LDC.64 R4, c[0x0][0xb10] ;  /* 0x0002c400ff047b82 */ /* 0x000e700000000a00 */
[----:B------:R-:W2:Y:S08]  /*2410*/  LDC.64 R2, c[0x0][0xb18] ;  /* 0x0002c600ff027b82 */ /* 0x000eb00000000a00 */
[----:B------:R-:W4:Y:S08]  /*2420*/  LDC R6, c[0x0][0xb20] ;  /* 0x0002c800ff067b82 */ /* 0x000f300000000800 */
[----:B------:R-:W3:Y:S01]  /*2430*/  LDC R18, c[0x0][0xb0c] ;  /* 0x0002c300ff127b82 */ /* 0x000ee20000000800 */
[----:B-1----:R-:W-:-:S05]  /*2440*/  IMAD.HI.U32 R4, R11, R4, RZ ;  /* 0x000000040b047227 */ /* 0x002fca00078e00ff */
[----:B------:R-:W-:Y:S01]  /*2450*/  SHF.R.U32.HI R4, RZ, R5, R4 ;  /* 0x00000005ff047219 */ /* 0x000fe20000011604 */
[----:B--2---:R-:W-:Y:S01]  /*2460*/  IMAD.HI.U32 R3, R8, R3, RZ ;  /* 0x0000000308037227 */ /* 0x004fe200078e00ff */
[----:B------:R-:W-:-:S04]  /*2470*/  ISETP.NE.AND P0, PT, R2, 0x1, PT ;  /* 0x000000010200780c */ /* 0x000fc80003f05270 */
[----:B----4-:R-:W-:-:S04]  /*2480*/  SHF.R.U32.HI R3, RZ, R6, R3 ;  /* 0x00000006ff037219 */ /* 0x010fc80000011603 */
[----:B------:R-:W-:Y:S02]  /*2490*/  SEL R3, R8, R3, !P0 ;  /* 0x0000000308037207 */ /* 0x000fe40004000000 */
[----:B---3--:R-:W-:-:S04]  /*24a0*/  ISETP.NE.AND P1, PT, R18, 0x1, PT ;  /* 0x000000011200780c */ /* 0x008fc80003f25270 */
[----:B------:R-:W-:-:S05]  /*24b0*/  SEL R4, R11, R4, !P1 ;  /* 0x000000040b047207 */ /* 0x000fca0004800000 */
[----:B------:R-:W-:Y:S02]  /*24c0*/  IMAD.IADD R5, R3, 0x1, -R4 ;  /* 0x0000000103057824 */ /* 0x000fe400078e0a04 */
[----:B------:R-:W-:Y:S02]  /*24d0*/  IMAD.IADD R3, R4, 0x1, -R3 ;  /* 0x0000000104037824 */ /* 0x000fe400078e0a03 */
[----:B------:R-:W-:Y:S02]  /*24e0*/  IMAD R11, R5, R18, R11 ;  /* 0x00000012050b7224 */ /* 0x000fe400078e020b */
[----:B------:R-:W-:-:S07]  /*24f0*/  IMAD R8, R3, R2, R8 ;  /* 0x0000000203087224 */ /* 0x000fce00078e0208 */
.L_x_41:
[----:B------:R-:W-:Y:S01]  /*2500*/  VIADD R14, R14, 0x1 ;  /* 0x000000010e0e7836 */ /* 0x000fe20000000000 */
[----:B------:R-:W-:Y:S01]  /*2510*/  PLOP3.LUT P1, PT, PT, PT, PT, 0x80, 0x8 ;  /* 0x000000000008781c */ /* 0x000fe20003f2f070 */
[----:B------:R-:W-:Y:S02]  /*2520*/  IMAD.IADD R93, R11, 0x1, R92 ;  /* 0x000000010b5d7824 */ /* 0x000fe400078e025c */
[----:B------:R-:W-:Y:S01]  /*2530*/  IMAD.IADD R94, R8, 0x1, R81 ;  /* 0x00000001085e7824 */ /* 0x000fe200078e0251 */
[----:B------:R-:W-:-:S04]  /*2540*/  ISETP.NE.AND P0, PT, R14, 0x2, PT ;  /* 0x000000020e00780c */ /* 0x000fc80003f05270 */
[----:B------:R-:W-:Y:S02]  /*2550*/  SEL R2, RZ, 0x1, P0 ;  /* 0x00000001ff027807 */ /* 0x000fe40000000000 */
[----:B------:R-:W-:Y:S02]  /*2560*/  SEL R14, R14, RZ, P0 ;  /* 0x000000ff0e0e7207 */ /* 0x000fe40000000000 */
[----:B------:R-:W-:Y:S01]  /*2570*/  LOP3.LUT R13, R13, R2, RZ, 0x3c, !PT ;  /* 0x000000020d0d7212 */ /* 0x000fe200078e3cff */
[----:B------:R-:W-:Y:S06]  /*2580*/  @P2 BRA `(.L_x_42) ;  /* 0xfffffff000582947 */ /* 0x000fec000383ffff */
[----:B------:R-:W-:Y:S01]  /*2590*/  UIADD3 UR4, UPT, UPT, UR4, 0x18, URZ ;  /* 0x0000001804047890 */ /* 0x000fe2000fffe0ff */
[----:B------:R-:W-:-:S03]  /*25a0*/  SHF.L.U32 R3, R15, 0x1f, RZ ;  /* 0x0000001f0f037819 */ /* 0x000fc600000006ff */
[----:B------:R-:W-:-:S09]  /*25b0*/  ULEA UR5, UR13, UR4, 0x3 ;  /* 0x000000040d057291 */ /* 0x000fd2000f8e18ff */
[----:B------:R-:W1:Y:S02]  /*25c0*/  SYNCS.PHASECHK.TRANS64.TRYWAIT P0, [UR5], R3 ;  /* 0x00000003ff0075a7 */ /* 0x000e640008001105 */
[----:B-1----:R-:W-:Y:S05]  /*25d0*/  @!P0 BRA `(.L_x_43) ;  /* 0x0000004000808947 */ /* 0x002fea0003800000 */
.L_x_117:
[----:B------:R-:W-:-:S04]  /*25e0*/  UIADD3 UR6, UPT, UPT, UR13, 0x1, URZ ;  /* 0x000000010d067890 */ /* 0x000fc8000fffe0ff */
[----:B------:R-:W-:-:S04]  /*25f0*/  UISETP.NE.AND UP0, UPT, UR6, 0x3, UPT ;  /* 0x000000030600788c */ /* 0x000fc8000bf05270 */
[----:B------:R-:W-:Y:S02]  /*2600*/  USEL UR7, URZ, 0x1, UP0 ;  /* 0x00000001ff077887 */ /* 0x000fe40008000000 */
[----:B------:R-:W-:-:S04]  /*2610*/  USEL UR6, UR6, URZ, UP0 ;  /* 0x000000ff06067287 */ /* 0x000fc80008000000 */
[----:B------:R-:W-:Y:S01]  /*2620*/  ULEA UR5, UR6, UR4, 0x3 ;  /* 0x0000000406057291 */ /* 0x000fe2000f8e18ff */
[----:B------:R-:W-:-:S04]  /*2630*/  LOP3.LUT R15, R15, UR7, RZ, 0x3c, !PT ;  /* 0x000000070f0f7c12 */ /* 0x000fc8000f8e3cff */
[----:B-1----:R-:W-:-:S04]  /*2640*/  SHF.L.U32 R3, R15, 0x1f, RZ ;  /* 0x0000001f0f037819 */ /* 0x002fc800000006ff */
[----:B------:R-:W1:Y:S02]  /*2650*/  SYNCS.PHASECHK.TRANS64.TRYWAIT P0, [UR5], R3 ;  /* 0x00000003ff0075a7 */ /* 0x000e640008001105 */
[----:B-1----:R-:W-:Y:S05]  /*2660*/  @!P0 BRA `(.L_x_44) ;  /* 0x0000004000748947 */ /* 0x002fea0003800000 */
.L_x_119:
[----:B------:R-:W-:-:S04]  /*2670*/  UIADD3 UR6, UPT, UPT, UR6, 0x1, URZ ;  /* 0x0000000106067890 */ /* 0x000fc8000fffe0ff */
[----:B------:R-:W-:-:S04]  /*2680*/  UISETP.NE.AND UP0, UPT, UR6, 0x3, UPT ;  /* 0x000000030600788c */ /* 0x000fc8000bf05270 */
[----:B------:R-:W-:Y:S02]  /*2690*/  USEL UR5, URZ, 0x1, UP0 ;  /* 0x00000001ff057887 */ /* 0x000fe40008000000 */
[----:B------:R-:W-:-:S04]  /*26a0*/  USEL UR6, UR6, URZ, UP0 ;  /* 0x000000ff06067287 */ /* 0x000fc80008000000 */
[----:B------:R-:W-:Y:S01]  /*26b0*/  ULEA UR6, UR6, UR4, 0x3 ;  /* 0x0000000406067291 */ /* 0x000fe2000f8e18ff */
[----:B-1----:R-:W-:-:S04]  /*26c0*/  LOP3.LUT R3, R15, UR5, RZ, 0x3c, !PT ;  /* 0x000000050f037c12 */ /* 0x002fc8000f8e3cff */
[----:B------:R-:W-:Y:S01]  /*26d0*/  SHF.L.U32 R3, R3, 0x1f, RZ ;  /* 0x0000001f03037819 */ /* 0x000fe200000006ff */
[----:B---3--:R-:W-:-:S07]  /*26e0*/  IMAD.U32 R0, RZ, RZ, UR6 ;  /* 0x00000006ff007e24 */ /* 0x008fce000f8e00ff */
.L_x_45:
[----:B-1----:R1:W2:Y:S02]  /*26f0*/  SYNCS.PHASECHK.TRANS64.TRYWAIT P0, [R0+URZ], R3 ;  /* 0x00000003000075a7 */ /* 0x0022a400080011ff */
[----:B--2---:R-:W-:Y:S05]  /*2700*/  @!P0 NANOSLEEP.SYNCS 0x989680 ;  /* 0x009896800000895d */ /* 0x004fea0003900000 */
[----:B------:R-:W2:Y:S02]  /*2710*/  @!P0 SYNCS.PHASECHK.TRANS64 P0, [R0+URZ], R3 ;  /* 0x00000003000085a7 */ /* 0x000ea400080010ff */
[----:B--2---:R-:W-:Y:S05]  /*2720*/  @P0 EXIT ;  /* 0x000000000000094d */ /* 0x004fea0003800000 */
[----:B------:R-:W-:Y:S05]  /*2730*/  BRA `(.L_x_45) ;  /* 0xfffffffc00ec7947 */ /* 0x000fea000383ffff */
.L_x_22:
[----:B------:R-:W-:-:S04]  /*2740*/  UISETP.NE.AND UP1, UPT, UR37, URZ, UPT ;  /* 0x000000ff2500728c */ /* 0x000fc8000bf25270 */
[----:B------:R-:W-:-:S09]  /*2750*/  UISETP.NE.OR UP1, UPT, UR10, 0x1, UP1 ;  /* 0x000000010a00788c */ /* 0x000fd20008f25670 */
[----:B------:R-:W-:Y:S05]  /*2760*/  BRA.U UP1, `(.L_x_46) ;  /* 0x00000005014c7547 */ /* 0x000fea000b800000 */
[----:B------:R-:W-:Y:S01]  /*2770*/  HFMA2 R11, -RZ, RZ, 0, 0 ;  /* 0x00000000ff0b7431 */ /* 0x000fe200000001ff */
[----:B------:R-:W-:Y:S01]  /*2780*/  ISETP.GE.U32.AND P2, PT, R10, 0x2, PT ;  /* 0x000000020a00780c */ /* 0x000fe20003f46070 */
[----:B------:R-:W-:Y:S01]  /*2790*/  IMAD.MOV.U32 R12, RZ, RZ, 0x1 ;  /* 0x00000001ff0c7424 */ /* 0x000fe200078e00ff */
[----:B------:R-:W-:Y:S01]  /*27a0*/  CS2R R8, SRZ ;  /* 0x0000000000087805 */ /* 0x000fe2000001ff00 */
[----:B------:R-:W-:Y:S01]  /*27b0*/  IMAD.MOV.U32 R3, RZ, RZ, RZ ;  /* 0x000000ffff037224 */ /* 0x000fe200078e00ff */
[----:B------:R-:W-:Y:S01]  /*27c0*/  UMOV UR4, 0x400 ;  /* 0x0000040000047882 */ /* 0x000fe20000000000 */
[----:B------:R-:W-:Y:S01]  /*27d0*/  UMOV UR6, URZ ;  /* 0x000000ff00067c82 */ /* 0x000fe20008000000 */
[----:B------:R-:W-:-:S12]  /*27e0*/  ULEA UR37, UR37, UR4, 0x18 ;  /* 0x0000000425257291 */ /* 0x000fd8000f8ec0ff */
.L_x_50:
[----:B------:R-:W-:Y:S02]  /*27f0*/  LEA R0, R3, UR37, 0x3 ;  /* 0x0000002503007c11 */ /* 0x000fe4000f8e18ff */
[----:B------:R-:W-:-:S03]  /*2800*/  SHF.L.U32 R5, R8, 0x1f, RZ ;  /* 0x0000001f08057819 */ /* 0x000fc600000006ff */
[----:B------:R-:W-:Y:S01]  /*2810*/  VIADD R4, R0, 0xc0 ;  /* 0x000000c000047836 */ /* 0x000fe20000000000 */
[----:B------:R-:W1:Y:S02]  /*2820*/  SYNCS.PHASECHK.TRANS64.TRYWAIT P0, [R0+URZ+0xb0], R5 ;  /* 0x0000b005000075a7 */ /* 0x000e6400080011ff */
[----:B-1----:R-:W-:Y:S05]  /*2830*/  @!P0 BRA `(.L_x_47) ;  /* 0x0000004000188947 */ /* 0x002fea0003800000 */
.L_x_120:
[----:B------:R-:W-:Y:S01]  /*2840*/  ULEA UR5, UR6, UR37, 0x3 ;  /* 0x0000002506057291 */ /* 0x000fe2000f8e18ff */
[----:B------:R-:W-:Y:S01]  /*2850*/  PRMT R4, RZ, 0x654, R4 ;  /* 0x00000654ff047816 */ /* 0x000fe20000000004 */
[----:B-1----:R-:W-:Y:S01]  /*2860*/  @!P2 IMAD.MOV.U32 R5, RZ, RZ, 0x10 ;  /* 0x00000010ff05a424 */ /* 0x002fe200078e00ff */
[----:B------:R-:W-:Y:S01]  /*2870*/  SHF.L.U32 R7, R12, 0x1f, RZ ;  /* 0x0000001f0c077819 */ /* 0x000fe200000006ff */
[----:B------:R-:W-:Y:S01]  /*2880*/  UIADD3 UR4, UPT, UPT, UR5, 0x50, URZ ;  /* 0x0000005005047890 */ /* 0x000fe2000fffe0ff */
[----:B------:R1:W-:Y:S05]  /*2890*/  SYNCS.ARRIVE.TRANS64.RED.A1T0 RZ, [R4+URZ], RZ ;  /* 0x000000ff04ff79a7 */ /* 0x0003ea00081004ff */
[----:B------:R-:W-:Y:S01]  /*28a0*/  IMAD.U32 R13, RZ, RZ, UR4 ;  /* 0x00000004ff0d7e24 */ /* 0x000fe2000f8e00ff */
[----:B------:R-:W2:Y:S04]  /*28b0*/  SYNCS.PHASECHK.TRANS64.TRYWAIT P0, [UR5+0x60], R7 ;  /* 0x00006007ff0075a7 */ /* 0x000ea80008001105 */
[----:B------:R-:W-:Y:S01]  /*28c0*/  PRMT R13, R10, 0x654, R13 ;  /* 0x000006540a0d7816 */ /* 0x000fe2000000000d */
[----:B-12---:R-:W-:Y:S06]  /*28d0*/  @!P0 BRA `(.L_x_48) ;  /* 0x0000004000048947 */ /* 0x006fec0003800000 */
.L_x_122:
[----:B------:R-:W-:Y:S01]  /*28e0*/  ULEA UR4, UR6, UR37, 0x4 ;  /* 0x0000002506047291 */ /* 0x000fe2000f8e20ff */
[----:B------:R-:W-:Y:S01]  /*28f0*/  SEL R2, R13, R2, !P2 ;  /* 0x000000020d027207 */ /* 0x000fe20005000000 */
[----:B------:R-:W-:Y:S01]  /*2900*/  UIADD3 UR5, UPT, UPT, UR5, 0x50, URZ ;  /* 0x0000005005057890 */ /* 0x000fe2000fffe0ff */
[----:B-1----:R-:W-:Y:S01]  /*2910*/  LEA R0, R11, UR37, 0x3 ;  /* 0x000000250b007c11 */ /* 0x002fe2000f8e18ff */
[----:B------:R-:W-:Y:S01]  /*2920*/  UIADD3 UR4, UPT, UPT, UR4, 0xe0, URZ ;  /* 0x000000e004047890 */ /* 0x000fe2000fffe0ff */
[----:B------:R1:W-:Y:S01]  /*2930*/  @!P2 SYNCS.ARRIVE.TRANS64.RED RZ, [R2+URZ], R5 ;  /* 0x0000000502ffa9a7 */ /* 0x0003e200080004ff */
[----:B------:R-:W-:Y:S01]  /*2940*/  UIADD3 UR6, UPT, UPT, UR6, 0x1, URZ ;  /* 0x0000000106067890 */ /* 0x000fe2000fffe0ff */
[----:B------:R-:W-:-:S03]  /*2950*/  VIADD R3, R3, 0x1 ;  /* 0x0000000103037836 */ /* 0x000fc60000000000 */
[----:B------:R-:W-:Y:S02]  /*2960*/  UISETP.NE.AND UP0, UPT, UR6, 0x2, UPT ;  /* 0x000000020600788c */ /* 0x000fe4000bf05270 */
[----:B------:R-:W-:Y:S01]  /*2970*/  ISETP.NE.AND P0, PT, R3, 0x2, PT ;  /* 0x000000020300780c */ /* 0x000fe20003f05270 */
[----:B------:R-:W-:Y:S06]  /*2980*/  UGETNEXTWORKID.BROADCAST [UR4], [UR5] ;  /* 0x00000000040073ca */ /* 0x000fec0008000100 */
[----:B------:R-:W-:Y:S02]  /*2990*/  USEL UR4, URZ, 0x1, UP0 ;  /* 0x00000001ff047887 */ /* 0x000fe40008000000 */
[----:B------:R-:W-:-:S04]  /*29a0*/  USEL UR6, UR6, URZ, UP0 ;  /* 0x000000ff06067287 */ /* 0x000fc80008000000 */
[----:B------:R-:W-:Y:S02]  /*29b0*/  LOP3.LUT R12, R12, UR4, RZ, 0x3c, !PT ;  /* 0x000000040c0c7c12 */ /* 0x000fe4000f8e3cff */
[----:B-1----:R-:W-:-:S04]  /*29c0*/  SHF.L.U32 R5, R9, 0x1f, RZ ;  /* 0x0000001f09057819 */ /* 0x002fc800000006ff */
[----:B------:R-:W1:Y:S02]  /*29d0*/  SYNCS.PHASECHK.TRANS64.TRYWAIT P1, [R0+URZ+0x50], R5 ;  /* 0x00005005000075a7 */ /* 0x000e6400080211ff */
[----:B-1----:R-:W-:Y:S05]  /*29e0*/  @!P1 BRA `(.L_x_49) ;  /* 0x0000003c00d89947 */ /* 0x002fea0003800000 */
.L_x_123:
[----:B------:R-:W-:Y:S01]  /*29f0*/  LEA R4, R11, UR37, 0x4 ;  /* 0x000000250b047c11 */ /* 0x000fe2000f8e20ff */
[----:B-1----:R-:W-:Y:S01]  /*2a00*/  VIADD R0, R0, 0x60 ;  /* 0x0000006000007836 */ /* 0x002fe20000000000 */
[----:B------:R-:W-:Y:S01]  /*2a10*/  SEL R3, R3, RZ, P0 ;  /* 0x000000ff03037207 */ /* 0x000fe20000000000 */
[----:B------:R-:W-:-:S03]  /*2a20*/  VIADD R11, R11, 0x1 ;  /* 0x000000010b0b7836 */ /* 0x000fc60000000000 */
[----:B------:R-:W1:Y:S01]  /*2a30*/  LDS.128 R4, [R4+0xe0] ;  /* 0x0000e00004047984 */ /* 0x000e620000000c00 */
[----:B------:R-:W-:Y:S02]  /*2a40*/  PRMT R0, RZ, 0x654, R0 ;  /* 0x00000654ff007816 */ /* 0x000fe40000000000 */
[C---:B------:R-:W-:Y:S01]  /*2a50*/  ISETP.NE.AND P1, PT, R11.reuse, 0x2, PT ;  /* 0x000000020b00780c */ /* 0x040fe20003f25270 */
[----:B------:R-:W-:Y:S01]  /*2a60*/  @!PT LDS RZ, [RZ] ;  /* 0x00000000fffff984 */ /* 0x000fe20000000800 */
[----:B------:R-:W-:Y:S01]  /*2a70*/  @!PT LDS RZ, [RZ] ;  /* 0x00000000fffff984 */ /* 0x000fe20000000800 */
[----:B------:R-:W-:Y:S01]  /*2a80*/  @!PT LDS RZ, [RZ] ;  /* 0x00000000fffff984 */ /* 0x000fe20000000800 */
[----:B------:R-:W-:Y:S01]  /*2a90*/  @!PT LDS RZ, [RZ] ;  /* 0x00000000fffff984 */ /* 0x000fe20000000800 */
[----:B------:R2:W-:Y:S06]  /*2aa0*/  MEMBAR.ALL.CTA ;  /* 0x0000000000007992 */ /* 0x0005ec0000008000 */
[----:B--2---:R-:W2:Y:S01]  /*2ab0*/  FENCE.VIEW.ASYNC.S ;  /* 0x00000000000073c6 */ /* 0x004ea20000000000 */
[----:B------:R-:W-:Y:S01]  /*2ac0*/  SEL R11, R11, RZ, P1 ;  /* 0x000000ff0b0b7207 */ /* 0x000fe20000800000 */
[----:B--2---:R2:W-:Y:S01]  /*2ad0*/  SYNCS.ARRIVE.TRANS64.RED.A1T0 RZ, [R0+URZ], RZ ;  /* 0x000000ff00ff79a7 */ /* 0x0045e200081004ff */
[----:B-1----:R-:W-:-:S02]  /*2ae0*/  LOP3.LUT P3, RZ, R6, 0x1, RZ, 0xc0, !PT ;  /* 0x0000000106ff7812 */ /* 0x002fc4000786c0ff */
[----:B------:R-:W-:-:S04]  /*2af0*/  SEL R5, RZ, 0x1, P0 ;  /* 0x00000001ff057807 */ /* 0x000fc80000000000 */
[----:B------:R-:W-:Y:S02]  /*2b00*/  LOP3.LUT R8, R8, R5, RZ, 0x3c, !PT ;  /* 0x0000000508087212 */ /* 0x000fe400078e3cff */
[----:B--2---:R-:W-:-:S04]  /*2b10*/  SEL R0, RZ, 0x1, P1 ;  /* 0x00000001ff007807 */ /* 0x004fc80000800000 */
[----:B------:R-:W-:Y:S01]  /*2b20*/  LOP3.LUT R9, R9, R0, RZ, 0x3c, !PT ;  /* 0x0000000009097212 */ /* 0x000fe200078e3cff */
[----:B------:R-:W-:Y:S06]  /*2b30*/  @P3 BRA `(.L_x_50) ;  /* 0xfffffffc002c3947 */ /* 0x000fec000383ffff */
[----:B------:R-:W-:Y:S01]  /*2b40*/  ULEA UR5, UR6, UR37, 0x3 ;  /* 0x0000002506057291 */ /* 0x000fe2000f8e18ff */
[----:B------:R-:W-:-:S08]  /*2b50*/  SHF.L.U32 R3, R12, 0x1f, RZ ;  /* 0x0000001f0c037819 */ /* 0x000fd000000006ff */
[----:B------:R-:W1:Y:S02]  /*2b60*/  SYNCS.PHASECHK.TRANS64 P0, [UR5+0x60], R3 ;  /* 0x00006003ff0075a7 */ /* 0x000e640008001005 */
[----:B-1----:R-:W-:Y:S05]  /*2b70*/  @P0 BRA `(.L_x_51) ;  /* 0x0000000000080947 */ /* 0x002fea0003800000 */
[----:B------:R-:W1:Y:S02]  /*2b80*/  SYNCS.PHASECHK.TRANS64.TRYWAIT P0, [UR5+0x60], R3 ;  /* 0x00006003ff0075a7 */ /* 0x000e640008001105 */
[----:B-1----:R-:W-:Y:S05]  /*2b90*/  @!P0 BRA `(.L_x_52) ;  /* 0x0000003c00808947 */ /* 0x002fea0003800000 */
.L_x_51:
[----:B------:R-:W-:-:S04]  /*2ba0*/  UIADD3 UR4, UPT, UPT, UR6, 0x1, URZ ;  /* 0x0000000106047890 */ /* 0x000fc8000fffe0ff */
[----:B------:R-:W-:-:S04]  /*2bb0*/  UISETP.NE.AND UP0, UPT, UR4, 0x2, UPT ;  /* 0x000000020400788c */ /* 0x000fc8000bf05270 */
[----:B------:R-:W-:Y:S02]  /*2bc0*/  USEL UR7, URZ, 0x1, UP0 ;  /* 0x00000001ff077887 */ /* 0x000fe40008000000 */
[----:B------:R-:W-:-:S04]  /*2bd0*/  USEL UR4, UR4, URZ, UP0 ;  /* 0x000000ff04047287 */ /* 0x000fc80008000000 */
[----:B------:R-:W-:Y:S01]  /*2be0*/  ULEA UR4, UR4, UR37, 0x3 ;  /* 0x0000002504047291 */ /* 0x000fe2000f8e18ff */
[----:B-1----:R-:W-:-:S04]  /*2bf0*/  LOP3.LUT R3, R12, UR7, RZ, 0x3c, !PT ;  /* 0x000000070c037c12 */ /* 0x002fc8000f8e3cff */
[----:B------:R-:W-:-:S04]  /*2c00*/  SHF.L.U32 R0, R3, 0x1f, RZ ;  /* 0x0000001f03007819 */ /* 0x000fc800000006ff */
[----:B------:R-:W1:Y:S02]  /*2c10*/  SYNCS.PHASECHK.TRANS64 P0, [UR4+0x60], R0 ;  /* 0x00006000ff0075a7 */ /* 0x000e640008001004 */
[----:B-1----:R-:W-:Y:S05]  /*2c20*/  @P0 EXIT ;  /* 0x000000000000094d */ /* 0x002fea0003800000 */
[----:B------:R-:W-:Y:S02]  /*2c30*/  SHF.L.U32 R3, R3, 0x1f, RZ ;  /* 0x0000001f03037819 */ /* 0x000fe400000006ff */
[----:B------:R-:W-:-:S07]  /*2c40*/  MOV R0, UR4 ;  /* 0x0000000400007c02 */ /* 0x000fce0008000f00 */
.L_x_53:
[----:B-1----:R1:W2:Y:S02]  /*2c50*/  SYNCS.PHASECHK.TRANS64.TRYWAIT P0, [R0+URZ+0x60], R3 ;  /* 0x00006003000075a7 */ /* 0x0022a400080011ff */
[----:B--2---:R-:W-:Y:S05]  /*2c60*/  @!P0 NANOSLEEP.SYNCS 0x989680 ;  /* 0x009896800000895d */ /* 0x004fea0003900000 */
[----:B------:R-:W2:Y:S02]  /*2c70*/  @!P0 SYNCS.PHASECHK.TRANS64 P0, [R0+URZ+0x60], R3 ;  /* 0x00006003000085a7 */ /* 0x000ea400080010ff */
[----:B--2---:R-:W-:Y:S05]  /*2c80*/  @P0 EXIT ;  /* 0x000000000000094d */ /* 0x004fea0003800000 */
[----:B------:R-:W-:Y:S05]  /*2c90*/  BRA `(.L_x_53) ;  /* 0xfffffffc00ec7947 */ /* 0x000fea000383ffff */
.L_x_46:
[----:B------:R-:W-:Y:S05]  /*2ca0*/  BRA.U UP4, `(.L_x_54) ;  /* 0x0000001104847547 */ /* 0x000fea000b800000 */
[----:B------:R-:W-:Y:S01]  /*2cb0*/  UMOV UR6, 0x40 ;  /* 0x0000004000067882 */ /* 0x000fe20000000000 */
[----:B------:R-:W-:Y:S01]  /*2cc0*/  NOP ;  /* 0x0000000000007918 */ /* 0x000fe20000000000 */
[----:B------:R-:W-:Y:S01]  /*2cd0*/  ULEA UR6, UR37, UR6, 0x18 ;  /* 0x0000000625067291 */ /* 0x000fe2000f8ec0ff */
[----:B------:R-:W-:Y:S02]  /*2ce0*/  UMOV UR7, 0x400 ;  /* 0x0000040000077882 */ /* 0x000fe40000000000 */
[----:B------:R-:W-:-:S06]  /*2cf0*/  ULEA UR37, UR37, UR7, 0x18 ;  /* 0x0000000725257291 */ /* 0x000fcc000f8ec0ff */
[----:B------:R-:W1:Y:S02]  /*2d00*/  LDS.U8 R2, [UR6+0x1c] ;  /* 0x00001c06ff027984 */ /* 0x000e640008000000 */
[----:B-1----:R-:W-:-:S13]  /*2d10*/  ISETP.NE.AND P0, PT, R2, RZ, PT ;  /* 0x000000ff0200720c */ /* 0x002fda0003f05270 */
[----:B------:R-:W-:Y:S05]  /*2d20*/  @P0 BRA `(.L_x_55) ;  /* 0x0000000400080947 */ /* 0x000fea0003800000 */
[----:B------:R-:W-:Y:S02]  /*2d30*/  UISETP.NE.U32.AND UP0, UPT, UR5, 0x1, UPT ;  /* 0x000000010500788c */ /* 0x000fe4000bf05070 */
[----:B------:R-:W-:-:S07]  /*2d40*/  UIADD3 UR8, UPT, UPT, UR6, 0x8, URZ ;  /* 0x0000000806087890 */ /* 0x000fce000fffe0ff */
[----:B------:R-:W-:Y:S05]  /*2d50*/  BRA.U !UP0, `(.L_x_56) ;  /* 0x00000001089c7547 */ /* 0x000fea000b800000 */
[----:B------:R-:W-:Y:S01]  /*2d60*/  ELECT P0, URZ, PT ;  /* 0x0000000000ff782f */ /* 0x000fe20003800000 */
[----:B------:R-:W-:-:S12]  /*2d70*/  BSSY B0, `(.L_x_56) ;  /* 0x0000025000007945 */ /* 0x000fd80003800000 */
[----:B------:R-:W-:Y:S05]  /*2d80*/  @!P0 BRA `(.L_x_57) ;  /* 0x00000000008c8947 */ /* 0x000fea0003800000 */
[----:B------:R-:W-:-:S05]  /*2d90*/  UMOV UR7, 0x10 ;  /* 0x0000001000077882 */ /* 0x000fca0000000000 */
[----:B------:R-:W-:Y:S04]  /*2da0*/  DEPBAR.LE SB1, 0x36 ;  /* 0x00009d800000791a */ /* 0x000fe80000000000 */
[----:B------:R-:W1:Y:S02]  /*2db0*/  UTCATOMSWS.2CTA.FIND_AND_SET.ALIGN UP1, UR7, UR7 ;  /* 0x00000007000775e3 */ /* 0x000e640008220800 */
[----:B-1----:R-:W-:Y:S01]  /*2dc0*/  MOV R11, UR7 ;  /* 0x00000007000b7c02 */ /* 0x002fe20008000f00 */
[----:B------:R-:W-:Y:S06]  /*2dd0*/  BRA.U UP1, `(.L_x_58) ;  /* 0x0000000101187547 */ /* 0x000fec000b800000 */
.L_x_59:
[----:B------:R-:W-:Y:S05]  /*2de0*/  NANOSLEEP 0x64 ;  /* 0x000000640000795d */ /* 0x000fea0003800000 */
[----:B------:R-:W-:-:S05]  /*2df0*/  UMOV UR7, 0x10 ;  /* 0x0000001000077882 */ /* 0x000fca0000000000 */
[----:B------:R-:W-:Y:S04]  /*2e00*/  DEPBAR.LE SB1, 0x36 ;  /* 0x00009d800000791a */ /* 0x000fe80000000000 */
[----:B------:R-:W1:Y:S02]  /*2e10*/  UTCATOMSWS.2CTA.FIND_AND_SET.ALIGN UP1, UR7, UR7 ;  /* 0x00000007000775e3 */ /* 0x000e640008220800 */
[----:B-1----:R-:W-:Y:S01]  /*2e20*/  MOV R11, UR7 ;  /* 0x00000007000b7c02 */ /* 0x002fe20008000f00 */
[----:B------:R-:W-:Y:S05]  /*2e30*/  BRA.U !UP1, `(.L_x_59) ;  /* 0xfffffffd09e87547 */ /* 0x000fea000b83ffff */
.L_x_58:
[----:B------:R-:W1:Y:S01]  /*2e40*/  LDS R5, [UR6+0x10] ;  /* 0x00001006ff057984 */ /* 0x000e620008000800 */
[----:B------:R-:W-:Y:S01]  /*2e50*/  IMAD.U32 R3, RZ, RZ, UR37 ;  /* 0x00000025ff037e24 */ /* 0x000fe2000f8e00ff */
[----:B------:R-:W-:-:S03]  /*2e60*/  MOV R2, UR4 ;  /* 0x0000000400027c02 */ /* 0x000fc60008000f00 */
[----:B------:R-:W-:Y:S01]  /*2e70*/  VIADD R3, R3, 0x100 ;  /* 0x0000010003037836 */ /* 0x000fe20000000000 */
[----:B-1----:R-:W-:-:S04]  /*2e80*/  SHF.L.U32 R5, R5, 0x1f, RZ ;  /* 0x0000001f05057819 */ /* 0x002fc800000006ff */
[----:B------:R-:W1:Y:S02]  /*2e90*/  SYNCS.PHASECHK.TRANS64.TRYWAIT P0, [UR6+0x8], R5 ;  /* 0x00000805ff0075a7 */ /* 0x000e640008001106 */
[----:B-1----:R-:W-:Y:S05]  /*2ea0*/  @P0 BRA `(.L_x_60) ;  /* 0x0000000000080947 */ /* 0x002fea0003800000 */
[----:B------:R-:W1:Y:S02]  /*2eb0*/  SYNCS.PHASECHK.TRANS64.TRYWAIT P0, [UR6+0x8], R5 ;  /* 0x00000805ff0075a7 */ /* 0x000e640008001106 */
[----:B-1----:R-:W-:Y:S05]  /*2ec0*/  @!P0 BRA `(.L_x_61) ;  /* 0x0000003800cc8947 */ /* 0x002fea0003800000 */
.L_x_60:
[----:B-1----:R-:W-:Y:S01]  /*2ed0*/  HFMA2 R4, -RZ, RZ, 0, 5.9604644775390625e-08 ;  /* 0x00000001ff047431 */ /* 0x002fe200000001ff */
[----:B------:R-:W-:Y:S01]  /*2ee0*/  UPRMT UR7, UR4, 0x654, UR8 ;  /* 0x0000065404077896 */ /* 0x000fe20008000008 */
[----:B------:R-:W-:Y:S01]  /*2ef0*/  IMAD.MOV.U32 R6, RZ, RZ, 0xffff ;  /* 0x0000ffffff067424 */ /* 0x000fe200078e00ff */
[----:B------:R-:W-:Y:S01]  /*2f00*/  PRMT R2, R2, 0x654, R3 ;  /* 0x0000065402027816 */ /* 0x000fe20000000003 */
[----:B------:R-:W-:Y:S02]  /*2f10*/  IMAD.MOV.U32 R5, RZ, RZ, 0x4 ;  /* 0x00000004ff057424 */ /* 0x000fe400078e00ff */
[----:B------:R-:W-:Y:S01]  /*2f20*/  IMAD.SHL.U32 R9, R11, 0x20, RZ ;  /* 0x000000200b097824 */ /* 0x000fe200078e00ff */
[----:B------:R-:W-:Y:S02]  /*2f30*/  MOV R3, UR7 ;  /* 0x0000000700037c02 */ /* 0x000fe40008000f00 */
[-C--:B------:R-:W-:Y:S01]  /*2f40*/  SHF.L.U32 R7, R6, R11.reuse, RZ ;  /* 0x0000000b06077219 */ /* 0x080fe200000006ff */
[----:B------:R1:W-:Y:S01]  /*2f50*/  SYNCS.ARRIVE.TRANS64.RED RZ, [UR7], R5 ;  /* 0x00000005ffff79a7 */ /* 0x0003e20008000407 */
[----:B------:R-:W-:Y:S01]  /*2f60*/  SHF.L.U32 R6, R4, R11, RZ ;  /* 0x0000000b04067219 */ /* 0x000fe200000006ff */
[----:B------:R1:W-:Y:S04]  /*2f70*/  STS [UR37+0x100], R9 ;  /* 0x00010009ff007988 */ /* 0x0003e80008000825 */
[----:B------:R1:W-:Y:S04]  /*2f80*/  STAS [R2.64], R11 ;  /* 0x0000000b02007dbd */ /* 0x0003e8000c0008ff */
[----:B------:R1:W-:Y:S04]  /*2f90*/  ATOMS.OR RZ, [UR6+0x14], R7 ;  /* 0x00001407ffff798c */ /* 0x0003e8000b000006 */
[----:B------:R1:W-:Y:S04]  /*2fa0*/  ATOMS.OR RZ, [UR6+0x18], R6 ;  /* 0x00001806ffff798c */ /* 0x0003e8000b000006 */
[----:B------:R1:W-:Y:S02]  /*2fb0*/  ATOMS.XOR RZ, [UR6+0x10], R4 ;  /* 0x00001004ffff798c */ /* 0x0003e4000b800006 */
.L_x_57:
[----:B------:R-:W-:Y:S05]  /*2fc0*/  BSYNC B0 ;  /* 0x0000000000007941 */ /* 0x000fea0003800000 */
.L_x_56:
[----:B------:R-:W-:Y:S05]  /*2fd0*/  BRA.U UP0, `(.L_x_62) ;  /* 0x00000001006c7547 */ /* 0x000fea000b800000 */
[----:B------:R-:W-:-:S03]  /*2fe0*/  UMOV UR7, 0xffffffff ;  /* 0xffffffff00077882 */ /* 0x000fc60000000000 */
[----:B------:R-:W-:Y:S05]  /*2ff0*/  BRA.DIV UR7, `(.L_x_63) ;  /* 0x0000003a07987947 */ /* 0x000fea000b800000 */
[----:B------:R-:W-:-:S13]  /*3000*/  ELECT P6, URZ, PT ;  /* 0x0000000000ff782f */ /* 0x000fda00038c0000 */
.L_x_127:
[----:B------:R-:W-:Y:S05]  /*3010*/  @!P6 BRA `(.L_x_62) ;  /* 0x00000000005ce947 */ /* 0x000fea0003800000 */
[----:B-1----:R-:W1:Y:S02]  /*3020*/  LDS R3, [UR6+0x10] ;  /* 0x00001006ff037984 */ /* 0x002e640008000800 */
[----:B-1----:R-:W-:-:S04]  /*3030*/  SHF.L.U32 R3, R3, 0x1f, RZ ;  /* 0x0000001f03037819 */ /* 0x002fc800000006ff */
[----:B------:R-:W1:Y:S02]  /*3040*/  SYNCS.PHASECHK.TRANS64.TRYWAIT P0, [UR6+0x8], R3 ;  /* 0x00000803ff0075a7 */ /* 0x000e640008001106 */
[----:B-1----:R-:W-:Y:S05]  /*3050*/  @P0 BRA `(.L_x_64) ;  /* 0x0000000000080947 */ /* 0x002fea0003800000 */
[----:B------:R-:W1:Y:S02]  /*3060*/  SYNCS.PHASECHK.TRANS64.TRYWAIT P0, [UR6+0x8], R3 ;  /* 0x00000803ff0075a7 */ /* 0x000e640008001106 */
[----:B-1----:R-:W-:Y:S05]  /*3070*/  @!P0 BRA `(.L_x_65) ;  /* 0x0000003800988947 */ /* 0x002fea0003800000 */
.L_x_64:
[----:B------:R-:W2:Y:S01]  /*3080*/  LDS R5, [UR37+0x100] ;  /* 0x00010025ff057984 */ /* 0x000ea20008000800 */
[----:B-1----:R-:W-:Y:S02]  /*3090*/  HFMA2 R2, -RZ, RZ, 0, 5.9604644775390625e-08 ;  /* 0x00000001ff027431 */ /* 0x002fe400000001ff */
[----:B------:R-:W-:Y:S01]  /*30a0*/  IMAD.MOV.U32 R3, RZ, RZ, 0xffff ;  /* 0x0000ffffff037424 */ /* 0x000fe200078e00ff */
[----:B------:R-:W-:Y:S01]  /*30b0*/  UPRMT UR7, UR4, 0x654, UR8 ;  /* 0x0000065404077896 */ /* 0x000fe20008000008 */
[----:B--2---:R-:W-:-:S03]  /*30c0*/  IMAD.SHL.U32 R4, R5, 0x20, RZ ;  /* 0x0000002005047824 */ /* 0x004fc600078e00ff */
[-C--:B------:R-:W-:Y:S02]  /*30d0*/  SHF.L.U32 R3, R3, R5.reuse, RZ ;  /* 0x0000000503037219 */ /* 0x080fe400000006ff */
[----:B------:R-:W-:Y:S01]  /*30e0*/  SHF.L.U32 R5, R2, R5, RZ ;  /* 0x0000000502057219 */ /* 0x000fe200000006ff */
[----:B------:R2:W-:Y:S04]  /*30f0*/  STS [UR37+0x100], R4 ;  /* 0x00010004ff007988 */ /* 0x0005e80008000825 */
[----:B------:R2:W-:Y:S04]  /*3100*/  ATOMS.OR RZ, [UR6+0x14], R3 ;  /* 0x00001403ffff798c */ /* 0x0005e8000b000006 */
[----:B------:R2:W-:Y:S01]  /*3110*/  ATOMS.OR RZ, [UR6+0x18], R5 ;  /* 0x00001805ffff798c */ /* 0x0005e2000b000006 */
[----:B------:R-:W-:Y:S03]  /*3120*/  SYNCS.ARRIVE.TRANS64.RED.A1T0 RZ, [UR7], RZ ;  /* 0x000000ffffff79a7 */ /* 0x000fe60008100407 */
[----:B------:R2:W-:Y:S01]  /*3130*/  ATOMS.XOR RZ, [UR6+0x10], R2 ;  /* 0x00001002ffff798c */ /* 0x0005e2000b800006 */
[----:B------:R-:W-:Y:S05]  /*3140*/  BRA `(.L_x_62) ;  /* 0x0000000000107947 */ /* 0x000fea0003800000 */
.L_x_55:
[----:B------:R-:W-:-:S05]  /*3150*/  MOV R2, 0xffffffff ;  /* 0xffffffff00027802 */ /* 0x000fca0000000f00 */
[----:B------:R1:W-:Y:S02]  /*3160*/  STS [UR37+0x100], R2 ;  /* 0x00010002ff007988 */ /* 0x0003e40008000825 */
[----:B-1----:R-:W-:Y:S02]  /*3170*/  MOV R2, 0x3190 ;  /* 0x0000319000027802 */ /* 0x002fe40000000f00 */
[----:B-----5:R-:W-:Y:S05]  /*3180*/  CALL.REL.NOINC `($__internal_1_$__cuda_sm10x_tcgen05_guardrail_trap_phase_invalid_during_alloc) ;  /* 0x0000003c00a07944 */ /* 0x020fea0003c00000 */
.L_x_62:
[----:B------:R-:W-:Y:S05]  /*3190*/  WARPSYNC.ALL ;  /* 0x0000000000007948 */ /* 0x000fea0003800000 */
[----:B------:R-:W3:Y:S01]  /*31a0*/  S2UR UR8, SR_CgaCtaId ;  /* 0x00000000000879c3 */ /* 0x000ee20000008800 */
[----:B------:R-:W-:Y:S01]  /*31b0*/  UMOV UR6, 0x400 ;  /* 0x0000040000067882 */ /* 0x000fe20000000000 */
[----:B------:R-:W-:-:S06]  /*31c0*/  NOP ;  /* 0x0000000000007918 */ /* 0x000fcc0000000000 */
[----:B------:R-:W-:Y:S06]  /*31d0*/  BAR.ARV 0x6, 0xa0 ;  /* 0x0182800000007b1d */ /* 0x000fec0000002000 */
[----:B------:R-:W-:Y:S01]  /*31e0*/  LOP3.LUT R0, R0, 0xffff, RZ, 0xc0, !PT ;  /* 0x0000ffff00007812 */ /* 0x000fe200078ec0ff */
[----:B-1----:R-:W-:Y:S01]  /*31f0*/  IMAD.MOV.U32 R9, RZ, RZ, 0x1 ;  /* 0x00000001ff097424 */ /* 0x002fe200078e00ff */
[----:B------:R-:W-:Y:S01]  /*3200*/  LOP3.LUT R8, R8, 0xffff, RZ, 0xc0, !PT ;  /* 0x0000ffff08087812 */ /* 0x000fe200078ec0ff */
[----:B------:R-:W-:Y:S01]  /*3210*/  UMOV UR22, URZ ;  /* 0x000000ff00167c82 */ /* 0x000fe20008000000 */
[----:B------:R-:W-:Y:S01]  /*3220*/  R2UR UR12, R0 ;  /* 0x00000000000c72ca */ /* 0x000fe200000e0000 */
[----:B------:R-:W-:Y:S01]  /*3230*/  UMOV UR21, URZ ;  /* 0x000000ff00157c82 */ /* 0x000fe20008000000 */
[----:B------:R-:W-:Y:S01]  /*3240*/  R2UR UR13, R8 ;  /* 0x00000000080d72ca */ /* 0x000fe200000e0000 */
[----:B------:R-:W-:Y:S01]  /*3250*/  IMAD.MOV.U32 R8, RZ, RZ, RZ ;  /* 0x000000ffff087224 */ /* 0x000fe200078e00ff */
[----:B------:R-:W-:-:S02]  /*3260*/  UISETP.NE.AND UP2, UPT, UR5, URZ, UPT ;  /* 0x000000ff0500728c */ /* 0x000fc4000bf45270 */
[----:B---3--:R-:W-:Y:S01]  /*3270*/  ULEA UR8, UR8, UR6, 0x18 ;  /* 0x0000000608087291 */ /* 0x008fe2000f8ec0ff */
[----:B------:R-:W1:Y:S03]  /*3280*/  LDCU UR6, c[0x0][0x38c] ;  /* 0x00007180ff0677ac */ /* 0x000e660008000800 */
[----:B------:R-:W-:Y:S02]  /*3290*/  UIADD3 UR14, UPT, UPT, UR8, 0x2400, URZ ;  /* 0x00002400080e7890 */ /* 0x000fe4000fffe0ff */
[----:B------:R-:W-:-:S03]  /*32a0*/  UIADD3 UR15, UPT, UPT, UR8, 0x3c00, URZ ;  /* 0x00003c00080f7890 */ /* 0x000fc6000fffe0ff */
[----:B--2---:R-:W2:Y:S01]  /*32b0*/  LDS R2, [UR8+0x100] ;  /* 0x00010008ff027984 */ /* 0x004ea20008000800 */
[----:B------:R-:W-:Y:S02]  /*32c0*/  USHF.R.U32.HI UR14, URZ, 0x4, UR14 ;  /* 0x00000004ff0e7899 */ /* 0x000fe4000801160e */
[----:B------:R-:W-:Y:S02]  /*32d0*/  USHF.R.U32.HI UR15, URZ, 0x4, UR15 ;  /* 0x00000004ff0f7899 */ /* 0x000fe4000801160f */
[----:B------:R-:W-:Y:S02]  /*32e0*/  ULOP3.LUT UR14, UR14, 0x3fff, URZ, 0xc0, !UPT ;  /* 0x00003fff0e0e7892 */ /* 0x000fe4000f8ec0ff */
[----:B------:R-:W-:Y:S02]  /*32f0*/  ULOP3.LUT UR15, UR15, 0x3fff, URZ, 0xc0, !UPT ;  /* 0x00003fff0f0f7892 */ /* 0x000fe4000f8ec0ff */
[----:B------:R-:W-:Y:S02]  /*3300*/  ULOP3.LUT UR14, UR14, 0x10000, URZ, 0xfc, !UPT ;  /* 0x000100000e0e7892 */ /* 0x000fe4000f8efcff */
[----:B-1----:R-:W-:-:S02]  /*3310*/  UIADD3 UR6, UPT, UPT, UR6, 0x1f, URZ ;  /* 0x0000001f06067890 */ /* 0x002fc4000fffe0ff */
[----:B------:R-:W-:Y:S02]  /*3320*/  ULOP3.LUT UR15, UR15, 0x10000, URZ, 0xfc, !UPT ;  /* 0x000100000f0f7892 */ /* 0x000fe4000f8efcff */
[----:B------:R-:W-:Y:S01]  /*3330*/  USHF.R.S32.HI UR7, URZ, 0x1f, UR6 ;  /* 0x0000001fff077899 */ /* 0x000fe20008011406 */
[----:B------:R-:W-:Y:S01]  /*3340*/  UMOV UR20, URZ ;  /* 0x000000ff00147c82 */ /* 0x000fe20008000000 */
[----:B------:R-:W-:Y:S02]  /*3350*/  UMOV UR26, 0x0 ;  /* 0x00000000001a7882 */ /* 0x000fe40000000000 */
[----:B------:R-:W-:Y:S01]  /*3360*/  ULEA.HI UR7, UR7, UR6, URZ, 0x5 ;  /* 0x0000000607077291 */ /* 0x000fe2000f8f28ff */
[----:B------:R-:W-:-:S03]  /*3370*/  UMOV UR27, 0x8100010 ;  /* 0x08100010001b7882 */ /* 0x000fc60000000000 */
[----:B------:R-:W-:-:S04]  /*3380*/  USHF.R.S32.HI UR7, URZ, 0x5, UR7 ;  /* 0x00000005ff077899 */ /* 0x000fc80008011407 */
[----:B------:R-:W-:-:S04]  /*3390*/  UISETP.LT.AND UP0, UPT, UR7, 0x1, UPT ;  /* 0x000000010700788c */ /* 0x000fc8000bf01270 */
[----:B------:R-:W-:Y:S01]  /*33a0*/  USEL UR23, UR7, 0x1, !UP0 ;  /* 0x0000000107177887 */ /* 0x000fe2000c000000 */
[----:B--2---:R-:W-:Y:S02]  /*33b0*/  R2UR UR24, R2 ;  /* 0x00000000021872ca */ /* 0x004fe400000e0000 */
[----:B------:R-:W-:-:S13]  /*33c0*/  CS2R R2, SRZ ;  /* 0x0000000000027805 */ /* 0x000fda000001ff00 */
.L_x_73:
[C---:B------:R-:W-:Y:S02]  /*33d0*/  LEA R0, R8.reuse, UR8, 0x3 ;  /* 0x0000000808007c11 */ /* 0x040fe4000f8e18ff */
[----:B------:R-:W-:Y:S02]  /*33e0*/  SHF.L.U32 R5, R3, 0x1f, RZ ;  /* 0x0000001f03057819 */ /* 0x000fe400000006ff */
[----:B------:R-:W-:Y:S02]  /*33f0*/  LEA R4, R8, UR8, 0x4 ;  /* 0x0000000808047c11 */ /* 0x000fe4000f8e20ff */
[----:B------:R-:W1:Y:S02]  /*3400*/  SYNCS.PHASECHK.TRANS64.TRYWAIT P0, [R0+URZ+0x50], R5 ;  /* 0x00005005000075a7 */ /* 0x000e6400080011ff */
[----:B-1-34-:R-:W-:Y:S05]  /*3410*/  @!P0 BRA `(.L_x_66) ;  /* 0x0000003400c88947 */ /* 0x01afea0003800000 */
.L_x_128:
[----:B-1----:R-:W1:Y:S01]  /*3420*/  LDS.128 R4, [R4+0xe0] ;  /* 0x0000e00004047984 */ /* 0x002e620000000c00 */
[----:B------:R-:W-:Y:S02]  /*3430*/  VIADD R0, R0, 0x60 ;  /* 0x0000006000007836 */ /* 0x000fe40000000000 */
[----:B------:R-:W-:Y:S01]  /*3440*/  VIADD R8, R8, 0x1 ;  /* 0x0000000108087836 */ /* 0x000fe20000000000 */
[----:B------:R-:W-:Y:S01]  /*3450*/  @!PT LDS RZ, [RZ] ;  /* 0x00000000fffff984 */ /* 0x000fe20000000800 */
[----:B------:R-:W-:Y:S01]  /*3460*/  @!PT LDS RZ, [RZ] ;  /* 0x00000000fffff984 */ /* 0x000fe20000000800 */
[----:B------:R-:W-:Y:S01]  /*3470*/  @!PT LDS RZ, [RZ] ;  /* 0x00000000fffff984 */ /* 0x000fe20000000800 */
[----:B------:R-:W-:Y:S01]  /*3480*/  @!PT LDS RZ, [RZ] ;  /* 0x00000000fffff984 */ /* 0x000fe20000000800 */
[----:B------:R2:W-:Y:S06]  /*3490*/  MEMBAR.ALL.CTA ;  /* 0x0000000000007992 */ /* 0x0005ec0000008000 */
[----:B--2---:R-:W2:Y:S01]  /*34a0*/  FENCE.VIEW.ASYNC.S ;  /* 0x00000000000073c6 */ /* 0x004ea20000000000 */
[----:B------:R-:W-:-:S04]  /*34b0*/  PRMT R0, RZ, 0x654, R0 ;  /* 0x00000654ff007816 */ /* 0x000fc80000000000 */
[----:B--2---:R2:W-:Y:S01]  /*34c0*/  SYNCS.ARRIVE.TRANS64.RED.A1T0 RZ, [R0+URZ], RZ ;  /* 0x000000ff00ff79a7 */ /* 0x0045e200081004ff */
[----:B-1----:R-:W-:Y:S01]  /*34d0*/  LOP3.LUT P1, RZ, R6, 0x1, RZ, 0xc0, !PT ;  /* 0x0000000106ff7812 */ /* 0x002fe2000782c0ff */
[----:B--2---:R-:W-:-:S12]  /*34e0*/  BRA.U UP2, `(.L_x_67) ;  /* 0x0000000102cc7547 */ /* 0x004fd8000b800000 */
[----:B------:R-:W1:Y:S01]  /*34f0*/  LDCU UR6, c[0x0][0x38c] ;  /* 0x00007180ff0677ac */ /* 0x000e620008000800 */
[----:B------:R-:W-:Y:S02]  /*3500*/  PLOP3.LUT P2, PT, PT, PT, PT, 0x80, 0x8 ;  /* 0x000000000008781c */ /* 0x000fe40003f4f070 */
[----:B------:R-:W-:Y:S01]  /*3510*/  SHF.L.U32 R5, R9, 0x1f, RZ ;  /* 0x0000001f09057819 */ /* 0x000fe200000006ff */
[----:B------:R-:W-:Y:S02]  /*3520*/  ULEA UR11, UR22, UR8, 0x3 ;  /* 0x00000008160b7291 */ /* 0x000fe4000f8e18ff */
[----:B-1----:R-:W-:-:S06]  /*3530*/  UISETP.GE.AND UP0, UPT, UR6, 0x1, UPT ;  /* 0x000000010600788c */ /* 0x002fcc000bf06270 */
[----:B------:R-:W-:-:S05]  /*3540*/  PLOP3.LUT P0, PT, PT, PT, UP0, 0x80, 0x8 ;  /* 0x000000000008781c */ /* 0x000fca0003f0f008 */
[----:B------:R-:W-:-:S08]  /*3550*/  @UP0 ULEA UR6, UR21, UR8, 0x3 ;  /* 0x0000000815060291 */ /* 0x000fd0000f8e18ff */
[----:B------:R-:W-:-:S04]  /*3560*/  @P0 SHF.L.U32 R0, R2, 0x1f, RZ ;  /* 0x0000001f02000819 */ /* 0x000fc800000006ff */
[----:B------:R1:W2:Y:S01]  /*3570*/  @P0 SYNCS.PHASECHK.TRANS64.TRYWAIT P2, [UR6], R0 ;  /* 0x00000000ff0005a7 */ /* 0x0002a20008041106 */
[----:B------:R-:W3:Y:S02]  /*3580*/  SYNCS.PHASECHK.TRANS64.TRYWAIT P0, [UR11+0x90], R5 ;  /* 0x00009005ff0075a7 */ /* 0x000ee4000800110b */
[----:B-123--:R-:W-:Y:S05]  /*3590*/  @!P0 BRA `(.L_x_68) ;  /* 0x00000034007c8947 */ /* 0x00efea0003800000 */
.L_x_130:
[----:B------:R-:W-:Y:S01]  /*35a0*/  UMOV UR19, UR20 ;  /* 0x0000001400137c82 */ /* 0x000fe20008000000 */
[----:B------:R-:W-:Y:S05]  /*35b0*/  BRA.U !UP0, `(.L_x_69) ;  /* 0x0000000108887547 */ /* 0x000fea000b800000 */
[----:B------:R-:W-:Y:S02]  /*35c0*/  UIADD3 UR19, UPT, UPT, UR23, UR20, URZ ;  /* 0x0000001417137290 */ /* 0x000fe4000fffe0ff */
[----:B------:R-:W-:Y:S02]  /*35d0*/  ULEA UR10, UR22, UR24, 0x5 ;  /* 0x00000018160a7291 */ /* 0x000fe4000f8e28ff */
[----:B------:R-:W-:Y:S01]  /*35e0*/  UPLOP3.LUT UP3, UPT, UPT, UPT, UPT, 0x40, 0x4 ;  /* 0x000000000004789c */ /* 0x000fe20003f6e870 */
[----:B------:R-:W-:Y:S01]  /*35f0*/  UMOV UR18, UR7 ;  /* 0x0000000700127c82 */ /* 0x000fe20008000000 */
[----:B------:R-:W-:-:S09]  /*3600*/  UMOV UR17, UR21 ;  /* 0x0000001500117c82 */ /* 0x000fd20008000000 */
.L_x_72:
[----:B--2---:R-:W-:Y:S01]  /*3610*/  ULEA UR9, UR17, UR8, 0x3 ;  /* 0x0000000811097291 */ /* 0x004fe2000f8e18ff */
[----:B---3--:R-:W-:Y:S11]  /*3620*/  @P2 BRA `(.L_x_70) ;  /* 0x00000000000c2947 */ /* 0x008ff60003800000 */
[----:B-1----:R-:W-:Y:S04]  /*3630*/  SHF.L.U32 R5, R2, 0x1f, RZ ;  /* 0x0000001f02057819 */ /* 0x002fe800000006ff */
[----:B------:R-:W1:Y:S02]  /*3640*/  SYNCS.PHASECHK.TRANS64.TRYWAIT P0, [UR9], R5 ;  /* 0x00000005ff0075a7 */ /* 0x000e640008001109 */
[----:B-1----:R-:W-:Y:S05]  /*3650*/  @!P0 BRA `(.L_x_71) ;  /* 0x0000003400648947 */ /* 0x002fea0003800000 */
.L_x_70:
[----:B------:R-:W-:Y:S01]  /*3660*/  UISETP.NE.AND UP0, UPT, UR18, 0x1, UPT ;  /* 0x000000011200788c */ /* 0x000fe2000bf05270 */
[----:B------:R-:W-:Y:S01]  /*3670*/  PLOP3.LUT P2, PT, PT, PT, PT, 0x80, 0x8 ;  /* 0x000000000008781c */ /* 0x000fe20003f4f070 */
[----:B------:R-:W-:Y:S02]  /*3680*/  UIADD3 UR21, UPT, UPT, UR17, 0x1, URZ ;  /* 0x0000000111157890 */ /* 0x000fe4000fffe0ff */
[----:B------:R-:W-:Y:S02]  /*3690*/  ULEA UR28, UR17, UR15, 0x6 ;  /* 0x0000000f111c7291 */ /* 0x000fe4000f8e30ff */
[----:B------:R-:W-:Y:S01]  /*36a0*/  UISETP.NE.AND UP1, UPT, UR21, 0x3, UPT ;  /* 0x000000031500788c */ /* 0x000fe2000bf25270 */
[----:B------:R-:W-:Y:S01]  /*36b0*/  PLOP3.LUT P0, PT, PT, PT, UP0, 0x80, 0x8 ;  /* 0x000000000008781c */ /* 0x000fe20003f0f008 */
[----:B------:R-:W-:Y:S02]  /*36c0*/  ULEA UR30, UR17, UR14, 0x7 ;  /* 0x0000000e111e7291 */ /* 0x000fe4000f8e38ff */
[----:B------:R-:W-:Y:S02]  /*36d0*/  USEL UR16, URZ, 0x1, UP1 ;  /* 0x00000001ff107887 */ /* 0x000fe40008800000 */
[----:B------:R-:W-:Y:S02]  /*36e0*/  USEL UR21, UR21, URZ, UP1 ;  /* 0x000000ff15157287 */ /* 0x000fe40008800000 */
[----:B------:R-:W-:Y:S02]  /*36f0*/  UIADD3 UR9, UPT, UPT, UR9, 0x18, URZ ;  /* 0x0000001809097890 */ /* 0x000fe4000fffe0ff */
[----:B------:R-:W-:Y:S01]  /*3700*/  @UP0 ULEA UR6, UR21, UR8, 0x3 ;  /* 0x0000000815060291 */ /* 0x000fe2000f8e18ff */
[----:B------:R-:W-:Y:S01]  /*3710*/  LOP3.LUT R2, R2, UR16, RZ, 0x3c, !PT ;  /* 0x0000001002027c12 */ /* 0x000fe2000f8e3cff */
[----:B------:R-:W-:Y:S01]  /*3720*/  UMOV UR29, 0xc0004010 ;  /* 0xc0004010001d7882 */ /* 0x000fe20000000000 */
[----:B------:R-:W-:Y:S01]  /*3730*/  UMOV UR31, 0xc0004010 ;  /* 0xc0004010001f7882 */ /* 0x000fe20000000000 */
[----:B------:R-:W-:Y:S01]  /*3740*/  UIADD3 UR20, UPT, UPT, UR20, 0x1, URZ ;  /* 0x0000000114147890 */ /* 0x000fe2000fffe0ff */
[----:B-1----:R-:W-:Y:S01]  /*3750*/  @P0 SHF.L.U32 R0, R2, 0x1f, RZ ;  /* 0x0000001f02000819 */ /* 0x002fe200000006ff */
[----:B------:R-:W-:Y:S02]  /*3760*/  UIADD3 UR18, UPT, UPT, UR18, -0x1, URZ ;  /* 0xffffffff12127890 */ /* 0x000fe4000fffe0ff */
[----:B------:R-:W-:Y:S01]  /*3770*/  UISETP.NE.AND UP0, UPT, UR20, UR19, UPT ;  /* 0x000000131400728c */ /* 0x000fe2000bf05270 */
[----:B------:R2:W3:Y:S01]  /*3780*/  @P0 SYNCS.PHASECHK.TRANS64.TRYWAIT P2, [UR6], R0 ;  /* 0x00000000ff0005a7 */ /* 0x0004e20008041106 */
[----:B------:R2:W-:Y:S01]  /*3790*/  UTCQMMA.2CTA gdesc[UR30], gdesc[UR28], tmem[UR10], tmem[UR26], idesc[UR27], UP3 ;  /* 0x00ff1a1c1e0075ea */ /* 0x0005e20009a0030a */
[----:B------:R-:W-:Y:S01]  /*37a0*/  UPLOP3.LUT UP3, UPT, UPT, UPT, UPT, 0x80, 0x8 ;  /* 0x000000000008789c */ /* 0x000fe20003f6f070 */
[----:B------:R2:W-:Y:S01]  /*37b0*/  UTCBAR.2CTA.MULTICAST [UR9], URZ, UR13 ;  /* 0x000000ff090073e9 */ /* 0x0005e2000820080d */
[----:B------:R-:W-:Y:S04]  /*37c0*/  UMOV UR17, UR21 ;  /* 0x0000001500117c82 */ /* 0x000fe80008000000 */
[----:B------:R-:W-:Y:S05]  /*37d0*/  BRA.U UP0, `(.L_x_72) ;  /* 0xfffffffd008c7547 */ /* 0x000fea000b83ffff */
.L_x_69:
[----:B------:R-:W-:Y:S01]  /*37e0*/  UIADD3 UR11, UPT, UPT, UR11, 0x70, URZ ;  /* 0x000000700b0b7890 */ /* 0x000fe2000fffe0ff */
[----:B------:R-:W-:-:S08]  /*37f0*/  UMOV UR20, UR19 ;  /* 0x0000001300147c82 */ /* 0x000fd00008000000 */
[----:B------:R4:W-:Y:S01]  /*3800*/  UTCBAR.2CTA.MULTICAST [UR11], URZ, UR12 ;  /* 0x000000ff0b0073e9 */ /* 0x0009e2000820080c */
[----:B------:R-:W-:Y:S02]  /*3810*/  NOP ;  /* 0x0000000000007918 */ /* 0x000fe40000000000 */
.L_x_67:
[----:B------:R-:W-:Y:S01]  /*3820*/  UIADD3 UR22, UPT, UPT, UR22, 0x1, URZ ;  /* 0x0000000116167890 */ /* 0x000fe2000fffe0ff */
[----:B------:R-:W-:-:S03]  /*3830*/  ISETP.NE.AND P0, PT, R8, 0x2, PT ;  /* 0x000000020800780c */ /* 0x000fc60003f05270 */
[----:B------:R-:W-:Y:S01]  /*3840*/  UISETP.NE.AND UP0, UPT, UR22, 0x4, UPT ;  /* 0x000000041600788c */ /* 0x000fe2000bf05270 */
[----:B-12---:R-:W-:Y:S02]  /*3850*/  SEL R0, RZ, 0x1, P0 ;  /* 0x00000001ff007807 */ /* 0x006fe40000000000 */
[----:B------:R-:W-:Y:S01]  /*3860*/  SEL R8, R8, RZ, P0 ;  /* 0x000000ff08087207 */ /* 0x000fe20000000000 */
[----:B------:R-:W-:Y:S01]  /*3870*/  USEL UR6, URZ, 0x1, UP0 ;  /* 0x00000001ff067887 */ /* 0x000fe20008000000 */
[----:B------:R-:W-:Y:S01]  /*3880*/  LOP3.LUT R3, R3, R0, RZ, 0x3c, !PT ;  /* 0x0000000003037212 */ /* 0x000fe200078e3cff */
[----:B------:R-:W-:-:S04]  /*3890*/  USEL UR22, UR22, URZ, UP0 ;  /* 0x000000ff16167287 */ /* 0x000fc80008000000 */
[----:B------:R-:W-:Y:S01]  /*38a0*/  LOP3.LUT R9, R9, UR6, RZ, 0x3c, !PT ;  /* 0x0000000609097c12 */ /* 0x000fe2000f8e3cff */
[----:B------:R-:W-:Y:S07]  /*38b0*/  @P1 BRA `(.L_x_73) ;  /* 0xfffffff800c41947 */ /* 0x000fee000383ffff */
[----:B------:R-:W1:Y:S01]  /*38c0*/  S2UR UR6, SR_CgaCtaId ;  /* 0x00000000000679c3 */ /* 0x000e620000008800 */
[----:B------:R-:W-:Y:S01]  /*38d0*/  ELECT P0, URZ, PT ;  /* 0x0000000000ff782f */ /* 0x000fe20003800000 */
[----:B------:R-:W-:Y:S01]  /*38e0*/  HFMA2 R0, -RZ, RZ, 0, 5.9604644775390625e-08 ;  /* 0x00000001ff007431 */ /* 0x000fe200000001ff */
[----:B------:R-:W-:-:S05]  /*38f0*/  UMOV UR7, 0x40 ;  /* 0x0000004000077882 */ /* 0x000fca0000000000 */
[----:B------:R-:W-:Y:S01]  /*3900*/  UVIRTCOUNT.DEALLOC.SMPOOL 0x80 ;  /* 0x000000800000784c */ /* 0x000fe20000000000 */
[----:B------:R-:W-:Y:S02]  /*3910*/  UISETP.NE.AND UP0, UPT, UR5, URZ, UPT ;  /* 0x000000ff0500728c */ /* 0x000fe4000bf05270 */
[----:B-1----:R-:W-:-:S09]  /*3920*/  ULEA UR6, UR6, UR7, 0x18 ;  /* 0x0000000706067291 */ /* 0x002fd2000f8ec0ff */
[----:B------:R1:W-:Y:S01]  /*3930*/  @P0 STS.U8 [UR6+0x1c], R0 ;  /* 0x00001c00ff000988 */ /* 0x0003e20008000006 */
[----:B------:R-:W-:Y:S05]  /*3940*/  BRA.U UP0, `(.L_x_74) ;  /* 0x0000000100a07547 */ /* 0x000fea000b800000 */
[----:B------:R-:W-:Y:S01]  /*3950*/  UIADD3 UR5, UPT, UPT, UR8, 0x90, URZ ;  /* 0x0000009008057890 */ /* 0x000fe2000fffe0ff */
[----:B------:R-:W-:-:S03]  /*3960*/  SHF.L.U32 R3, R9, 0x1f, RZ ;  /* 0x0000001f09037819 */ /* 0x000fc600000006ff */
[----:B------:R-:W-:-:S09]  /*3970*/  ULEA UR7, UR22, UR5, 0x3 ;  /* 0x0000000516077291 */ /* 0x000fd2000f8e18ff */
[----:B------:R-:W2:Y:S02]  /*3980*/  SYNCS.PHASECHK.TRANS64.TRYWAIT P0, [UR7], R3 ;  /* 0x00000003ff0075a7 */ /* 0x000ea40008001107 */
[----:B--2---:R-:W-:Y:S05]  /*3990*/  @!P0 BRA `(.L_x_75) ;  /* 0x0000003000ac8947 */ /* 0x004fea0003800000 */
.L_x_133:
        /* <DEDUP_REMOVED lines=9> */
.L_x_135:
        /* <DEDUP_REMOVED lines=9> */
.L_x_137:
[----:B------:R-:W-:-:S04]  /*3ac0*/  UIADD3 UR9, UPT, UPT, UR9, 0x1, URZ ;  /* 0x0000000109097890 */ /* 0x000fc8000fffe0ff */
[----:B------:R-:W-:-:S04]  /*3ad0*/  UISETP.NE.AND UP1, UPT, UR9, 0x4, UPT ;  /* 0x000000040900788c */ /* 0x000fc8000bf25270 */
[----:B------:R-:W-:Y:S02]  /*3ae0*/  USEL UR7, URZ, 0x1, UP1 ;  /* 0x00000001ff077887 */ /* 0x000fe40008800000 */
[----:B------:R-:W-:-:S04]  /*3af0*/  USEL UR9, UR9, URZ, UP1 ;  /* 0x000000ff09097287 */ /* 0x000fc80008800000 */
[----:B------:R-:W-:Y:S01]  /*3b00*/  ULEA UR9, UR9, UR5, 0x3 ;  /* 0x0000000509097291 */ /* 0x000fe2000f8e18ff */
[----:B-1----:R-:W-:-:S04]  /*3b10*/  LOP3.LUT R3, R2, UR7, RZ, 0x3c, !PT ;  /* 0x0000000702037c12 */ /* 0x002fc8000f8e3cff */
[----:B------:R-:W-:Y:S01]  /*3b20*/  SHF.L.U32 R3, R3, 0x1f, RZ ;  /* 0x0000001f03037819 */ /* 0x000fe200000006ff */
[----:B------:R-:W-:-:S04]  /*3b30*/  IMAD.U32 R0, RZ, RZ, UR9 ;  /* 0x00000009ff007e24 */ /* 0x000fc8000f8e00ff */
[----:B------:R1:W2:Y:S03]  /*3b40*/  SYNCS.PHASECHK.TRANS64.TRYWAIT P0, [R0+URZ], R3 ;  /* 0x00000003000075a7 */ /* 0x0002a600080011ff */
[----:B--2---:R-:W-:Y:S05]  /*3b50*/  @!P0 NANOSLEEP.SYNCS 0x989680 ;  /* 0x009896800000895d */ /* 0x004fea0003900000 */
[----:B------:R-:W2:Y:S02]  /*3b60*/  @!P0 SYNCS.PHASECHK.TRANS64 P0, [R0+URZ], R3 ;  /* 0x00000003000085a7 */ /* 0x000ea400080010ff */
[----:B--2---:R-:W-:Y:S05]  /*3b70*/  @P0 BRA `(.L_x_78) ;  /* 0x0000000000200947 */ /* 0x004fea0003800000 */
.L_x_79:
[----:B--2---:R2:W1:Y:S02]  /*3b80*/  SYNCS.PHASECHK.TRANS64.TRYWAIT P0, [R0+URZ], R3 ;  /* 0x00000003000075a7 */ /* 0x00446400080011ff */
[----:B-1----:R-:W-:Y:S05]  /*3b90*/  @!P0 NANOSLEEP.SYNCS 0x989680 ;  /* 0x009896800000895d */ /* 0x002fea0003900000 */
[----:B------:R-:W1:Y:S02]  /*3ba0*/  @!P0 SYNCS.PHASECHK.TRANS64 P0, [R0+URZ], R3 ;  /* 0x00000003000085a7 */ /* 0x000e6400080010ff */
[----:B-1----:R-:W-:Y:S05]  /*3bb0*/  @!P0 BRA `(.L_x_79) ;  /* 0xfffffffc00f08947 */ /* 0x002fea000383ffff */
[----:B------:R-:W-:Y:S05]  /*3bc0*/  BRA `(.L_x_78) ;  /* 0x00000000000c7947 */ /* 0x000fea0003800000 */
.L_x_74:
[----:B------:R-:W-:-:S04]  /*3bd0*/  UIADD3 UR5, UPT, UPT, UR8, 0xd0, URZ ;  /* 0x000000d008057890 */ /* 0x000fc8000fffe0ff */
[----:B------:R-:W-:-:S09]  /*3be0*/  UPRMT UR5, UR4, 0x654, UR5 ;  /* 0x0000065404057896 */ /* 0x000fd20008000005 */
[----:B------:R-:W-:Y:S03]  /*3bf0*/  SYNCS.ARRIVE.TRANS64.RED.A1T0 RZ, [UR5], RZ ;  /* 0x000000ffffff79a7 */ /* 0x000fe60008100405 */
.L_x_78:
[----:B-12---:R-:W-:Y:S01]  /*3c00*/  SHF.L.U32 R3, RZ, 0x1f, RZ ;  /* 0x0000001fff037819 */ /* 0x006fe200000006ff */
[----:B------:R-:W-:Y:S01]  /*3c10*/  UIADD3 UR5, UPT, UPT, UR8, 0xd0, URZ ;  /* 0x000000d008057890 */ /* 0x000fe2000fffe0ff */
[----:B------:R-:W-:Y:S02]  /*3c20*/  PLOP3.LUT P0, PT, PT, PT, UP0, 0x80, 0x8 ;  /* 0x000000000008781c */ /* 0x000fe40003f0f008 */
[----:B------:R-:W1:Y:S02]  /*3c30*/  SYNCS.PHASECHK.TRANS64.TRYWAIT P1, [UR8+0xd0], R3 ;  /* 0x0000d003ff0075a7 */ /* 0x000e640008021108 */
[----:B-1----:R-:W-:Y:S09]  /*3c40*/  @!P1 BRA `(.L_x_80) ;  /* 0x0000003000489947 */ /* 0x002ff20003800000 */
.L_x_139:
[----:B------:R-:W-:Y:S01]  /*3c50*/  @!UP0 UPRMT UR5, UR4, 0x654, UR5 ;  /* 0x0000065404058896 */ /* 0x000fe20008000005 */
[----:B------:R-:W-:Y:S02]  /*3c60*/  UMOV UR8, 0xffff ;  /* 0x0000ffff00087882 */ /* 0x000fe40000000000 */
[----:B------:R-:W-:-:S06]  /*3c70*/  UMOV UR4, 0x1 ;  /* 0x0000000100047882 */ /* 0x000fcc0000000000 */
[----:B------:R-:W-:Y:S01]  /*3c80*/  @!P0 SYNCS.ARRIVE.TRANS64.RED.A1T0 RZ, [UR5], RZ ;  /* 0x000000ffffff89a7 */ /* 0x000fe20008100405 */
[----:B------:R-:W-:Y:S01]  /*3c90*/  NOP ;  /* 0x0000000000007918 */ /* 0x000fe20000000000 */
[----:B-1----:R-:W1:Y:S01]  /*3ca0*/  LDS R0, [UR6+0x14] ;  /* 0x00001406ff007984 */ /* 0x002e620008000800 */
[----:B------:R-:W-:-:S04]  /*3cb0*/  ULOP3.LUT UR5, UR24, 0xffff, URZ, 0xc0, !UPT ;  /* 0x0000ffff18057892 */ /* 0x000fc8000f8ec0ff */
[----:B------:R-:W-:-:S04]  /*3cc0*/  USHF.R.U32.HI UR5, URZ, 0x5, UR5 ;  /* 0x00000005ff057899 */ /* 0x000fc80008011605 */
[----:B------:R-:W-:Y:S02]  /*3cd0*/  USHF.L.U32 UR8, UR8, UR5, URZ ;  /* 0x0000000508087299 */ /* 0x000fe400080006ff */
[----:B------:R-:W-:-:S04]  /*3ce0*/  USHF.L.U32 UR4, UR4, UR5, URZ ;  /* 0x0000000504047299 */ /* 0x000fc800080006ff */
[----:B-1----:R-:W-:-:S04]  /*3cf0*/  LOP3.LUT R0, R0, UR8, RZ, 0xc0, !PT ;  /* 0x0000000800007c12 */ /* 0x002fc8000f8ec0ff */
[----:B------:R-:W-:-:S13]  /*3d00*/  ISETP.NE.AND P0, PT, R0, UR8, PT ;  /* 0x0000000800007c0c */ /* 0x000fda000bf05270 */
[----:B------:R-:W-:Y:S05]  /*3d10*/  @P0 BRA `(.L_x_81) ;  /* 0x0000000000580947 */ /* 0x000fea0003800000 */
[----:B------:R-:W1:Y:S02]  /*3d20*/  LDS R0, [UR6+0x18] ;  /* 0x00001806ff007984 */ /* 0x000e640008000800 */
[----:B-1----:R-:W-:-:S04]  /*3d30*/  LOP3.LUT R0, R0, UR4, RZ, 0xc0, !PT ;  /* 0x0000000400007c12 */ /* 0x002fc8000f8ec0ff */
[----:B------:R-:W-:-:S13]  /*3d40*/  ISETP.NE.AND P0, PT, R0, UR4, PT ;  /* 0x0000000400007c0c */ /* 0x000fda000bf05270 */
[----:B------:R-:W-:Y:S05]  /*3d50*/  @P0 BRA `(.L_x_82) ;  /* 0x00000000003c0947 */ /* 0x000fea0003800000 */
[----:B------:R-:W1:Y:S01]  /*3d60*/  S2R R2, SR_LANEID ;  /* 0x0000000000027919 */ /* 0x000e620000000000 */
[----:B------:R-:W-:Y:S01]  /*3d70*/  ULOP3.LUT UR8, URZ, UR8, URZ, 0x33, !UPT ;  /* 0x00000008ff087292 */ /* 0x000fe2000f8e33ff */
[----:B------:R-:W-:Y:S01]  /*3d80*/  LOP3.LUT R4, RZ, UR4, RZ, 0x33, !PT ;  /* 0x00000004ff047c12 */ /* 0x000fe2000f8e33ff */
[----:B------:R-:W-:Y:S02]  /*3d90*/  VOTEU.ANY UR7, UPT, PT ;  /* 0x0000000000077886 */ /* 0x000fe400038e0100 */
[----:B------:R-:W-:Y:S01]  /*3da0*/  UFLO.U32 UR7, UR7 ;  /* 0x00000007000772bd */ /* 0x000fe200080e0000 */
[----:B------:R-:W2:Y:S01]  /*3db0*/  REDUX UR4, R4 ;  /* 0x00000000040473c4 */ /* 0x000ea20000000000 */
[----:B------:R-:W-:-:S06]  /*3dc0*/  IMAD.U32 R0, RZ, RZ, UR8 ;  /* 0x00000008ff007e24 */ /* 0x000fcc000f8e00ff */
[----:B------:R1:W-:Y:S01]  /*3dd0*/  UTCATOMSWS.AND URZ, UR8 ;  /* 0x0000000800ff79e3 */ /* 0x0003e20008000000 */
[----:B------:R-:W3:Y:S01]  /*3de0*/  REDUX UR5, R0 ;  /* 0x00000000000573c4 */ /* 0x000ee20000000000 */
[----:B-1----:R-:W-:Y:S01]  /*3df0*/  ISETP.EQ.U32.AND P0, PT, R2, UR7, PT ;  /* 0x0000000702007c0c */ /* 0x002fe2000bf02070 */
[----:B--2---:R-:W-:Y:S01]  /*3e00*/  IMAD.U32 R2, RZ, RZ, UR4 ;  /* 0x00000004ff027e24 */ /* 0x004fe2000f8e00ff */
[----:B---3--:R-:W-:-:S11]  /*3e10*/  MOV R3, UR5 ;  /* 0x0000000500037c02 */ /* 0x008fd60008000f00 */
[----:B------:R1:W-:Y:S04]  /*3e20*/  @P0 ATOMS.AND RZ, [UR6+0x14], R3 ;  /* 0x00001403ffff098c */ /* 0x0003e8000a800006 */
[----:B------:R1:W-:Y:S01]  /*3e30*/  @P0 ATOMS.AND RZ, [UR6+0x18], R2 ;  /* 0x00001802ffff098c */ /* 0x0003e2000a800006 */
[----:B------:R-:W-:Y:S05]  /*3e40*/  BRA `(.L_x_83) ;  /* 0x0000000000147947 */ /* 0x000fea0003800000 */
.L_x_82:
[----:B------:R-:W-:Y:S02]  /*3e50*/  MOV R2, 0x3e70 ;  /* 0x00003e7000027802 */ /* 0x000fe40000000f00 */
[----:B---345:R-:W-:Y:S05]  /*3e60*/  CALL.REL.NOINC `($__internal_0_$__cuda_sm10x_tcgen05_guardrail_trap_col_being_dealloced_not_returned_by_alloc) ;  /* 0x00000030005c7944 */ /* 0x038fea0003c00000 */
[----:B------:R-:W-:Y:S05]  /*3e70*/  BRA `(.L_x_83) ;  /* 0x0000000000087947 */ /* 0x000fea0003800000 */
.L_x_81:
[----:B------:R-:W-:Y:S02]  /*3e80*/  MOV R2, 0x3ea0 ;  /* 0x00003ea000027802 */ /* 0x000fe40000000f00 */
[----:B---345:R-:W-:Y:S05]  /*3e90*/  CALL.REL.NOINC `($__internal_2_$__cuda_sm10x_tcgen05_guardrail_trap_unallocated_columns_being_dealloced) ;  /* 0x0000003000687944 */ /* 0x038fea0003c00000 */
.L_x_83:
[----:B------:R-:W-:Y:S01]  /*3ea0*/  NOP ;  /* 0x0000000000007918 */ /* 0x000fe20000000000 */
[----:B----4-:R-:W-:Y:S05]  /*3eb0*/  EXIT ;  /* 0x000000000000794d */ /* 0x010fea0003800000 */
.L_x_54:
[----:B------:R-:W-:-:S09]  /*3ec0*/  UISETP.NE.OR UP5, UPT, UR10, 0x3, !UP5 ;  /* 0x000000030a00788c */ /* 0x000fd2000efa5670 */
[----:B------:R-:W-:Y:S05]  /*3ed0*/  BRA.U UP5, `(.L_x_84) ;  /* 0x0000000905c87547 */ /* 0x000fea000b800000 */
[----:B------:R-:W1:Y:S01]  /*3ee0*/  LDC R0, c[0x0][0xb30] ;  /* 0x0002cc00ff007b82 */ /* 0x000e620000000800 */
[----:B------:R-:W2:Y:S01]  /*3ef0*/  LDCU.64 UR8, c[0x0][0x888] ;  /* 0x00011100ff0877ac */ /* 0x000ea20008000a00 */
[----:B------:R-:W-:Y:S01]  /*3f00*/  IMAD.MOV.U32 R30, RZ, RZ, 0x1 ;  /* 0x00000001ff1e7424 */ /* 0x000fe200078e00ff */
[----:B------:R-:W-:Y:S01]  /*3f10*/  CS2R R28, SRZ ;  /* 0x00000000001c7805 */ /* 0x000fe2000001ff00 */
[----:B------:R-:W-:Y:S01]  /*3f20*/  IMAD.MOV.U32 R25, RZ, RZ, 0x1000 ;  /* 0x00001000ff197424 */ /* 0x000fe200078e00ff */
[----:B------:R-:W3:Y:S03]  /*3f30*/  LDCU.64 UR4, c[0x0][0x890] ;  /* 0x00011200ff0477ac */ /* 0x000ee60008000a00 */
[----:B------:R-:W4:Y:S01]  /*3f40*/  LDC R19, c[0x0][0x370] ;  /* 0x0000dc00ff137b82 */ /* 0x000f220000000800 */
[----:B------:R-:W-:Y:S01]  /*3f50*/  UMOV UR6, 0x400 ;  /* 0x0000040000067882 */ /* 0x000fe20000000000 */
[----:B------:R-:W-:-:S02]  /*3f60*/  UPLOP3.LUT UP1, UPT, UPT, UPT, UPT, 0x40, 0x4 ;  /* 0x000000000004789c */ /* 0x000fc40003f2e870 */
[----:B------:R-:W-:-:S04]  /*3f70*/  ULEA UR6, UR37, UR6, 0x18 ;  /* 0x0000000625067291 */ /* 0x000fc8000f8ec0ff */
[----:B------:R-:W4:Y:S01]  /*3f80*/  LDC R2, c[0x0][0xb0c] ;  /* 0x0002c300ff027b82 */ /* 0x000f220000000800 */
[----:B--2---:R-:W-:Y:S02]  /*3f90*/  UISETP.NE.U32.AND UP2, UPT, UR8, URZ, UPT ;  /* 0x000000ff0800728c */ /* 0x004fe4000bf45070 */
[----:B------:R-:W-:Y:S02]  /*3fa0*/  UIADD3 UR8, UPT, UPT, UR6, 0x30, URZ ;  /* 0x0000003006087890 */ /* 0x000fe4000fffe0ff */
[----:B---3--:R-:W-:-:S03]  /*3fb0*/  UISETP.NE.U32.AND UP3, UPT, UR4, URZ, UPT ;  /* 0x000000ff0400728c */ /* 0x008fc6000bf65070 */
[----:B------:R-:W2:Y:S01]  /*3fc0*/  LDC R18, c[0x0][0xb20] ;  /* 0x0002c800ff127b82 */ /* 0x000ea20000000800 */
[----:B-1----:R-:W-:Y:S01]  /*3fd0*/  ISETP.NE.AND P1, PT, R0, 0x1, PT ;  /* 0x000000010000780c */ /* 0x002fe20003f25270 */
[----:B------:R-:W-:Y:S02]  /*3fe0*/  UISETP.NE.AND.EX UP2, UPT, UR9, URZ, UPT, UP2 ;  /* 0x000000ff0900728c */ /* 0x000fe4000bf45320 */
[----:B------:R-:W-:Y:S02]  /*3ff0*/  UPRMT UR37, UR37, 0x654, UR8 ;  /* 0x0000065425257896 */ /* 0x000fe40008000008 */
[----:B------:R-:W-:Y:S02]  /*4000*/  UISETP.NE.AND.EX UP3, UPT, UR5, URZ, UPT, UP3 ;  /* 0x000000ff0500728c */ /* 0x000fe4000bf65330 */
[----:B------:R-:W1:Y:S08]  /*4010*/  LDC.64 R32, c[0x0][0x348] ;  /* 0x0000d200ff207b82 */ /* 0x000e700000000a00 */
[----:B------:R-:W3:Y:S08]  /*4020*/  LDC.64 R16, c[0x0][0xb10] ;  /* 0x0002c400ff107b82 */ /* 0x000ef00000000a00 */
[----:B------:R-:W1:Y:S08]  /*4030*/  LDC.64 R6, c[0x0][0xb18] ;  /* 0x0002c600ff067b82 */ /* 0x000e700000000a00 */
[----:B------:R-:W1:Y:S08]  /*4040*/  LDC.64 R4, c[0x0][0xb28] ;  /* 0x0002ca00ff047b82 */ /* 0x000e700000000a00 */
[----:B--2-4-:R-:W1:Y:S02]  /*4050*/  LDC R24, c[0x0][0x374] ;  /* 0x0000dd00ff187b82 */ /* 0x014e640000000800 */
.L_x_92:
[C---:B------:R-:W-:Y:S02]  /*4060*/  LEA R0, R29.reuse, UR6, 0x3 ;  /* 0x000000061d007c11 */ /* 0x040fe4000f8e18ff */
[----:B------:R-:W-:Y:S02]  /*4070*/  SHF.L.U32 R3, R28, 0x1f, RZ ;  /* 0x0000001f1c037819 */ /* 0x000fe400000006ff */
[----:B------:R-:W-:Y:S02]  /*4080*/  LEA R20, R29, UR6, 0x4 ;  /* 0x000000061d147c11 */ /* 0x000fe4000f8e20ff */
[----:B--2---:R-:W2:Y:S02]  /*4090*/  SYNCS.PHASECHK.TRANS64.TRYWAIT P0, [R0+URZ+0x50], R3 ;  /* 0x00005003000075a7 */ /* 0x004ea400080011ff */
[----:B--2---:R-:W-:Y:S05]  /*40a0*/  @!P0 BRA `(.L_x_85) ;  /* 0x0000002c00488947 */ /* 0x004fea0003800000 */
.L_x_140:
[----:B------:R-:W-:Y:S01]  /*40b0*/  ISETP.GE.AND P0, PT, R40, 0x1, PT ;  /* 0x000000012800780c */ /* 0x000fe20003f06270 */
[----:B------:R-:W4:Y:S01]  /*40c0*/  LDS.128 R20, [R20+0xe0] ;  /* 0x0000e00014147984 */ /* 0x000f220000000c00 */
[----:B------:R-:W-:Y:S01]  /*40d0*/  ISETP.NE.U32.AND P4, PT, RZ, UR4, PT ;  /* 0x00000004ff007c0c */ /* 0x000fe2000bf85070 */
[----:B--2---:R-:W-:Y:S01]  /*40e0*/  VIADD R0, R0, 0x60 ;  /* 0x0000006000007836 */ /* 0x004fe20000000000 */
[----:B------:R-:W-:Y:S02]  /*40f0*/  SHF.L.U32 R26, R30, 0x1f, RZ ;  /* 0x0000001f1e1a7819 */ /* 0x000fe400000006ff */
[----:B------:R-:W-:Y:S02]  /*4100*/  ISETP.NE.AND.EX P4, PT, RZ, UR5, PT, P4 ;  /* 0x00000005ff007c0c */ /* 0x000fe4000bf85340 */
[----:B------:R-:W-:Y:S01]  /*4110*/  PRMT R0, RZ, 0x654, R0 ;  /* 0x00000654ff007816 */ /* 0x000fe20000000000 */
[----:B------:R-:W-:Y:S01]  /*4120*/  @!PT LDS RZ, [RZ] ;  /* 0x00000000fffff984 */ /* 0x000fe20000000800 */
[----:B------:R-:W-:Y:S01]  /*4130*/  @!PT LDS RZ, [RZ] ;  /* 0x00000000fffff984 */ /* 0x000fe20000000800 */
[----:B------:R-:W-:Y:S01]  /*4140*/  @!PT LDS RZ, [RZ] ;  /* 0x00000000fffff984 */ /* 0x000fe20000000800 */
[----:B------:R-:W-:Y:S01]  /*4150*/  @!PT LDS RZ, [RZ] ;  /* 0x00000000fffff984 */ /* 0x000fe20000000800 */
[----:B------:R2:W-:Y:S06]  /*4160*/  MEMBAR.ALL.CTA ;  /* 0x0000000000007992 */ /* 0x0005ec0000008000 */
[----:B--2---:R-:W2:Y:S02]  /*4170*/  FENCE.VIEW.ASYNC.S ;  /* 0x00000000000073c6 */ /* 0x004ea40000000000 */
[----:B--2---:R2:W-:Y:S01]  /*4180*/  SYNCS.ARRIVE.TRANS64.RED.A1T0 RZ, [R0+URZ], RZ ;  /* 0x000000ff00ff79a7 */ /* 0x0045e200081004ff */
[----:B----4-:R-:W-:Y:S11]  /*4190*/  LOP3.LUT P3, RZ, R22, 0x1, RZ, 0xc0, !PT ;  /* 0x0000000116ff7812 */ /* 0x010ff6000786c0ff */
[----:B------:R-:W-:Y:S02]  /*41a0*/  @!UPT UIADD3 URZ, UPT, UPT, URZ, URZ, URZ ;  /* 0x000000fffffff290 */ /* 0x000fe4000fffe0ff */
[----:B------:R-:W-:Y:S02]  /*41b0*/  @P3 MOV R13, R20 ;  /* 0x00000014000d3202 */ /* 0x000fe40000000f00 */
[----:B------:R-:W-:Y:S01]  /*41c0*/  @P3 LOP3.LUT R8, R21, 0xffff, RZ, 0xc0, !PT ;  /* 0x0000ffff15083812 */ /* 0x000fe200078ec0ff */
[----:B--2---:R-:W-:Y:S06]  /*41d0*/  @!P0 BRA `(.L_x_86) ;  /* 0x0000000000a48947 */ /* 0x004fec0003800000 */
[----:B-1----:R-:W-:Y:S01]  /*41e0*/  IMAD.HI.U32 R31, R24, R7, RZ ;  /* 0x00000007181f7227 */ /* 0x002fe200078e00ff */
[----:B------:R-:W-:Y:S02]  /*41f0*/  ISETP.NE.AND P0, PT, R6, 0x1, PT ;  /* 0x000000010600780c */ /* 0x000fe40003f05270 */
[----:B------:R-:W-:Y:S01]  /*4200*/  ISETP.NE.AND P2, PT, R40, 0x1, PT ;  /* 0x000000012800780c */ /* 0x000fe20003f45270 */
[----:B---3--:R-:W-:Y:S01]  /*4210*/  IMAD.HI.U32 R34, R19, R16, RZ ;  /* 0x0000001013227227 */ /* 0x008fe200078e00ff */
[----:B------:R-:W-:Y:S02]  /*4220*/  SHF.R.U32.HI R31, RZ, R18, R31 ;  /* 0x00000012ff1f7219 */ /* 0x000fe4000001161f */
[----:B------:R-:W-:Y:S01]  /*4230*/  ISETP.NE.AND P5, PT, R2, 0x1, PT ;  /* 0x000000010200780c */ /* 0x000fe20003fa5270 */
[----:B------:R-:W-:Y:S01]  /*4240*/  IMAD.HI.U32 R36, R13, R16, RZ ;  /* 0x000000100d247227 */ /* 0x000fe200078e00ff */
[----:B------:R-:W-:Y:S02]  /*4250*/  SHF.R.U32.HI R34, RZ, R17, R34 ;  /* 0x00000011ff227219 */ /* 0x000fe40000011622 */
[----:B------:R-:W-:Y:S01]  /*4260*/  SEL R3, R24, R31, !P0 ;  /* 0x0000001f18037207 */ /* 0x000fe20004000000 */
[C---:B------:R-:W-:Y:S01]  /*4270*/  IMAD.HI.U32 R31, R8.reuse, R7, RZ ;  /* 0x00000007081f7227 */ /* 0x040fe200078e00ff */
[----:B------:R-:W-:Y:S02]  /*4280*/  SEL R11, R19, R34, !P5 ;  /* 0x00000022130b7207 */ /* 0x000fe40006800000 */
[----:B------:R-:W-:Y:S01]  /*4290*/  SHF.R.U32.HI R36, RZ, R17, R36 ;  /* 0x00000011ff247219 */ /* 0x000fe20000011624 */
[----:B------:R-:W-:Y:S01]  /*42a0*/  IMAD.HI.U32 R38, R3, R4, RZ ;  /* 0x0000000403267227 */ /* 0x000fe200078e00ff */
[----:B------:R-:W-:Y:S03]  /*42b0*/  SHF.R.U32.HI R31, RZ, R18, R31 ;  /* 0x00000012ff1f7219 */ /* 0x000fe6000001161f */
[----:B------:R-:W-:Y:S01]  /*42c0*/  IMAD.HI.U32 R34, R11, R4, RZ ;  /* 0x000000040b227227 */ /* 0x000fe200078e00ff */
[----:B------:R-:W-:Y:S02]  /*42d0*/  @P2 SHF.R.U32.HI R3, RZ, R5, R38 ;  /* 0x00000005ff032219 */ /* 0x000fe40000011626 */
[----:B------:R-:W-:Y:S02]  /*42e0*/  SEL R9, R8, R31, !P0 ;  /* 0x0000001f08097207 */ /* 0x000fe40004000000 */
[----:B------:R-:W-:Y:S01]  /*42f0*/  @P2 SHF.R.U32.HI R11, RZ, R5, R34 ;  /* 0x00000005ff0b2219 */ /* 0x000fe20000011622 */
[C---:B------:R-:W-:Y:S01]  /*4300*/  IMAD R10, R40.reuse, R3, RZ ;  /* 0x00000003280a7224 */ /* 0x040fe200078e02ff */
[----:B------:R-:W-:Y:S01]  /*4310*/  SEL R3, R13, R36, !P5 ;  /* 0x000000240d037207 */ /* 0x000fe20006800000 */
[C---:B------:R-:W-:Y:S03]  /*4320*/  IMAD.HI.U32 R14, R9.reuse, R4, RZ ;  /* 0x00000004090e7227 */ /* 0x040fe600078e00ff */
[----:B------:R-:W-:Y:S01]  /*4330*/  ISETP.GE.AND P0, PT, R9, R10, PT ;  /* 0x0000000a0900720c */ /* 0x000fe20003f06270 */
[C---:B------:R-:W-:Y:S01]  /*4340*/  IMAD R12, R40.reuse, R11, RZ ;  /* 0x0000000b280c7224 */ /* 0x040fe200078e02ff */
[-C--:B------:R-:W-:Y:S04]  /*4350*/  SHF.R.U32.HI R14, RZ, R5.reuse, R14 ;  /* 0x00000005ff0e7219 */ /* 0x080fe8000001160e */
[----:B------:R-:W-:Y:S02]  /*4360*/  ISETP.GE.OR P0, PT, R3, R12, P0 ;  /* 0x0000000c0300720c */ /* 0x000fe40000706670 */
[----:B------:R-:W-:Y:S05]  /*4370*/  SEL R15, R9, R14, !P2 ;  /* 0x0000000e090f7207 */ /* 0x000fea0005000000 */
[----:B------:R-:W-:Y:S04]  /*4380*/  IMAD.MOV R14, RZ, RZ, -R15 ;  /* 0x000000ffff0e7224 */ /* 0x000fe800078e0a0f */
[----:B------:R-:W-:Y:S02]  /*4390*/  IMAD R14, R40, R14, R9 ;  /* 0x0000000e280e7224 */ /* 0x000fe400078e0209 */
[C---:B------:R-:W-:Y:S05]  /*43a0*/  @!P0 IMAD.HI.U32 R10, R3.reuse, R4, RZ ;  /* 0x00000004030a8227 */ /* 0x040fea00078e00ff */
[----:B------:R-:W-:Y:S04]  /*43b0*/  @!P0 SHF.R.U32.HI R10, RZ, R5, R10 ;  /* 0x00000005ff0a8219 */ /* 0x000fe8000001160a */
[----:B------:R-:W-:Y:S01]  /*43c0*/  @!P0 SEL R0, R3, R10, !P2 ;  /* 0x0000000a03008207 */ /* 0x000fe20005000000 */
[----:B------:R-:W-:Y:S03]  /*43d0*/  IMAD.MOV R10, RZ, RZ, -R3 ;  /* 0x000000ffff0a7224 */ /* 0x000fe600078e0a03 */
[----:B------:R-:W-:Y:S01]  /*43e0*/  @!P0 IADD3 R15, PT, PT, R15, -R0, RZ ;  /* 0x800000000f0f8210 */ /* 0x000fe20007ffe0ff */
[----:B------:R-:W-:Y:S01]  /*43f0*/  @!P0 IMAD R0, R11, R14, R0 ;  /* 0x0000000e0b008224 */ /* 0x000fe200078e0200 */
[----:B------:R-:W-:Y:S01]  /*4400*/  IADD3 R11, PT, PT, -R9, RZ, RZ ;  /* 0x000000ff090b7210 */ /* 0x000fe20007ffe1ff */
[----:B------:R-:W-:Y:S02]  /*4410*/  IMAD R13, R2, R10, R13 ;  /* 0x0000000a020d7224 */ /* 0x000fe400078e020d */
[----:B------:R-:W-:Y:S02]  /*4420*/  @!P0 IMAD R9, R15, R40, R3 ;  /* 0x000000280f098224 */ /* 0x000fe400078e0203 */
[----:B------:R-:W-:Y:S02]  /*4430*/  @!P0 IMAD.MOV.U32 R3, RZ, RZ, R0 ;  /* 0x000000ffff038224 */ /* 0x000fe400078e0000 */
[----:B------:R-:W-:Y:S02]  /*4440*/  IMAD R8, R6, R11, R8 ;  /* 0x0000000b06087224 */ /* 0x000fe400078e0208 */
[----:B------:R-:W-:Y:S02]  /*4450*/  IMAD R13, R3, R2, R13 ;  /* 0x00000002030d7224 */ /* 0x000fe400078e020d */
[----:B------:R-:W-:Y:S02]  /*4460*/  IMAD R8, R9, R6, R8 ;  /* 0x0000000609087224 */ /* 0x000fe400078e0208 */
.L_x_86:
[----:B------:R-:W-:Y:S05]  /*4470*/  BRA.U UP1, `(.L_x_87) ;  /* 0x0000000101107547 */ /* 0x000fea000b800000 */
[----:B------:R-:W-:Y:S04]  /*4480*/  MOV R0, UR7 ;  /* 0x0000000700007c02 */ /* 0x000fe80008000f00 */
[----:B------:R-:W-:Y:S04]  /*4490*/  SHF.L.U32 R3, R0, 0x1f, RZ ;  /* 0x0000001f00037819 */ /* 0x000fe800000006ff */
[----:B------:R-:W2:Y:S02]  /*44a0*/  SYNCS.PHASECHK.TRANS64.TRYWAIT P0, [UR6+0x48], R3 ;  /* 0x00004803ff0075a7 */ /* 0x000ea40008001106 */
[----:B--2---:R-:W-:Y:S05]  /*44b0*/  @!P0 BRA `(.L_x_88) ;  /* 0x0000002800588947 */ /* 0x004fea0003800000 */
.L_x_87:
[----:B------:R-:W-:Y:S05]  /*44c0*/  BRA.U !UP3, `(.L_x_89) ;  /* 0x000000010b347547 */ /* 0x000fea000b800000 */
[----:B------:R-:W-:Y:S01]  /*44d0*/  UPLOP3.LUT UP0, UPT, UPT, UPT, UP2, 0x80, 0x8 ;  /* 0x000000000008789c */ /* 0x000fe20003f0f020 */
[----:B--2---:R-:W-:Y:S02]  /*44e0*/  HFMA2 R0, -RZ, RZ, 0, 5.9604644775390625e-08 ;  /* 0x00000001ff007431 */ /* 0x004fe400000001ff */
[----:B------:R-:W-:Y:S03]  /*44f0*/  IMAD.MOV.U32 R95, RZ, RZ, 0x1 ;  /* 0x00000001ff5f7424 */ /* 0x000fe600078e00ff */
[----:B------:R-:W-:Y:S05]  /*4500*/  PLOP3.LUT P0, PT, PT, PT, UP0, 0x80, 0x8 ;  /* 0x000000000008781c */ /* 0x000fea0003f0f008 */
[----:B------:R-:W2:Y:S01]  /*4510*/  @UP0 LDCU.64 UR10, c[0x0][0x888] ;  /* 0x00011100ff0a07ac */ /* 0x000ea20008000a00 */
[----:B------:R-:W-:Y:S07]  /*4520*/  @UP0 UIMAD UR8, UR36, UR4, URZ ;  /* 0x00000004240802a4 */ /* 0x000fee000f8e02ff */
[----:B------:R-:W-:Y:S01]  /*4530*/  @!P0 PRMT R95, R0, 0x7610, R95 ;  /* 0x00007610005f8816 */ /* 0x000fe2000000005f */
[----:B--2---:R-:W-:Y:S03]  /*4540*/  @UP0 UIMAD.WIDE UR10, UR8, 0x4, UR10 ;  /* 0x00000004080a08a5 */ /* 0x004fe6000f8e020a */
[----:B------:R-:W2:Y:S03]  /*4550*/  @!UP0 LDCU UR8, c[0x0][0x880] ;  /* 0x00011000ff0887ac */ /* 0x000ea60008000800 */
[----:B------:R-:W-:Y:S01]  /*4560*/  IMAD.U32 R10, RZ, RZ, UR10 ;  /* 0x0000000aff0a7e24 */ /* 0x000fe2000f8e00ff */
[----:B------:R-:W-:Y:S05]  /*4570*/  MOV R11, UR11 ;  /* 0x0000000b000b7c02 */ /* 0x000fea0008000f00 */
[----:B-----5:R4:W5:Y:S02]  /*4580*/  @P0 LDG.E R49, desc[UR40][R10.64] ;  /* 0x000000280a310981 */ /* 0x020964000c1e1900 */
[----:B--2-4-:R-:W-:Y:S07]  /*4590*/  @!P0 IMAD.U32 R49, RZ, RZ, UR8 ;  /* 0x00000008ff318e24 */ /* 0x014fee000f8e00ff */
.L_x_89:
[----:B-----5:R-:W-:Y:S01]  /*45a0*/  @!P4 FSETP.EQ.AND P5, PT, R49, RZ, PT ;  /* 0x000000ff3100c20b */ /* 0x020fe20003fa2000 */
[----:B------:R-:W-:Y:S01]  /*45b0*/  @!UPT UIADD3 URZ, UPT, UPT, URZ, URZ, URZ ;  /* 0x000000fffffff290 */ /* 0x000fe2000fffe0ff */
[----:B------:R-:W-:Y:S11]  /*45c0*/  @!P4 BRA `(.L_x_90) ;  /* 0x000000000014c947 */ /* 0x000ff60003800000 */
[----:B------:R-:W-:Y:S02]  /*45d0*/  LOP3.LUT P0, RZ, R95, 0xff, RZ, 0xc0, !PT ;  /* 0x000000ff5fff7812 */ /* 0x000fe4000780c0ff */
[----:B------:R-:W-:Y:S04]  /*45e0*/  PLOP3.LUT P5, PT, PT, PT, UP0, 0x80, 0x8 ;  /* 0x000000000008781c */ /* 0x000fe80003faf008 */
[----:B------:R-:W-:Y:S07]  /*45f0*/  PLOP3.LUT P5, PT, P5, PT, PT, 0x8, 0x80 ;  /* 0x000000000080781c */ /* 0x000fee0002fae170 */
[----:B------:R-:W-:Y:S11]  /*4600*/  @P0 FSETP.EQ.AND P5, PT, R49, RZ, PT ;  /* 0x000000ff3100020b */ /* 0x000ff60003fa2000 */
[----:B------:R-:W-:Y:S02]  /*4610*/  @!UPT UIADD3 URZ, UPT, UPT, URZ, URZ, URZ ;  /* 0x000000fffffff290 */ /* 0x000fe4000fffe0ff */
.L_x_90:
[----:B------:R-:W4:Y:S01]  /*4620*/  SYNCS.PHASECHK.TRANS64.TRYWAIT P4, [UR6+0x38], R26 ;  /* 0x0000381aff0075a7 */ /* 0x000f220008081106 */
[----:B------:R-:W-:Y:S01]  /*4630*/  @P3 SHF.R.U32.HI R27, RZ, 0x10, R21 ;  /* 0x00000010ff1b3819 */ /* 0x000fe20000011615 */
[----:B------:R-:W-:Y:S01]  /*4640*/  VIADD R29, R29, 0x1 ;  /* 0x000000011d1d7836 */ /* 0x000fe20000000000 */
[----:B------:R-:W5:Y:S08]  /*4650*/  LDC.64 R14, c[0x0][0xb10] ;  /* 0x0002c400ff0e7b82 */ /* 0x000f700000000a00 */
[----:B------:R-:W1:Y:S08]  /*4660*/  LDC.64 R10, c[0x0][0xb18] ;  /* 0x0002c600ff0a7b82 */ /* 0x000e700000000a00 */
[----:B--2---:R-:W2:Y:S08]  /*4670*/  @!P1 LDC R0, c[0x0][0xb20] ;  /* 0x0002c800ff009b82 */ /* 0x004eb00000000800 */
[----:B------:R-:W3:Y:S01]  /*4680*/  @!P1 LDC R3, c[0x0][0xb0c] ;  /* 0x0002c300ff039b82 */ /* 0x000ee20000000800 */
[----:B-----5:R-:W-:Y:S05]  /*4690*/  @!P1 IMAD.HI.U32 R14, R13, R14, RZ ;  /* 0x0000000e0d0e9227 */ /* 0x020fea00078e00ff */
[----:B------:R-:W-:Y:S01]  /*46a0*/  @!P1 SHF.R.U32.HI R14, RZ, R15, R14 ;  /* 0x0000000fff0e9219 */ /* 0x000fe2000001160e */
[----:B-1----:R-:W-:Y:S01]  /*46b0*/  @!P1 IMAD.HI.U32 R11, R8, R11, RZ ;  /* 0x0000000b080b9227 */ /* 0x002fe200078e00ff */
[----:B------:R-:W-:Y:S04]  /*46c0*/  @!P1 ISETP.NE.AND P0, PT, R10, 0x1, PT ;  /* 0x000000010a00980c */ /* 0x000fe80003f05270 */
[----:B--2---:R-:W-:Y:S02]  /*46d0*/  @!P1 SHF.R.U32.HI R9, RZ, R0, R11 ;  /* 0x00000000ff099219 */ /* 0x004fe4000001160b */
[----:B---3--:R-:W-:Y:S02]  /*46e0*/  @!P1 ISETP.NE.AND P2, PT, R3, 0x1, PT ;  /* 0x000000010300980c */ /* 0x008fe40003f45270 */
[----:B------:R-:W-:Y:S02]  /*46f0*/  @!P1 SEL R9, R8, R9, !P0 ;  /* 0x0000000908099207 */ /* 0x000fe40004000000 */
[----:B------:R-:W-:Y:S02]  /*4700*/  ELECT P0, URZ, PT ;  /* 0x0000000000ff782f */ /* 0x000fe40003800000 */
[----:B------:R-:W-:Y:S05]  /*4710*/  @!P1 SEL R14, R13, R14, !P2 ;  /* 0x0000000e0d0e9207 */ /* 0x000fea0005000000 */
[----:B------:R-:W-:Y:S02]  /*4720*/  @!P1 IMAD.IADD R0, R9, 0x1, -R14 ;  /* 0x0000000109009824 */ /* 0x000fe400078e0a0e */
[----:B------:R-:W-:Y:S02]  /*4730*/  @!P1 IMAD.IADD R9, R14, 0x1, -R9 ;  /* 0x000000010e099824 */ /* 0x000fe400078e0a09 */
[----:B------:R-:W-:Y:S02]  /*4740*/  @!P1 IMAD R13, R0, R3, R13 ;  /* 0x00000003000d9224 */ /* 0x000fe400078e020d */
[----:B------:R-:W-:Y:S01]  /*4750*/  @!P1 IMAD R8, R9, R10, R8 ;  /* 0x0000000a09089224 */ /* 0x000fe200078e0208 */
[----:B----4-:R-:W-:Y:S06]  /*4760*/  @!P4 BRA `(.L_x_91) ;  /* 0x0000002400c4c947 */ /* 0x010fec0003800000 */
.L_x_143:
[----:B------:R-:W-:Y:S01]  /*4770*/  PLOP3.LUT P5, PT, P5, P0, PT, 0xf2, 0x2f ;  /* 0x00000000002f781c */ /* 0x000fe20002fa1e72 */
[----:B------:R-:W-:Y:S01]  /*4780*/  UMOV UR14, 0x0 ;  /* 0x00000000000e7882 */ /* 0x000fe20000000000 */
[----:B------:R-:W-:Y:S01]  /*4790*/  LOP3.LUT R30, R30, 0x1, RZ, 0x3c, !PT ;  /* 0x000000011e1e7812 */ /* 0x000fe200078e3cff */
[----:B------:R-:W-:Y:S01]  /*47a0*/  UMOV UR15, 0x10000000 ;  /* 0x10000000000f7882 */ /* 0x000fe20000000000 */
[----:B------:R-:W-:Y:S01]  /*47b0*/  UMOV UR12, UR36 ;  /* 0x00000024000c7c82 */ /* 0x000fe20008000000 */
[----:B------:R-:W-:Y:S08]  /*47c0*/  @P3 R2UR UR36, R27 ;  /* 0x000000001b2432ca */ /* 0x000ff000000e0000 */
[----:B-1----:R-:W-:Y:S01]  /*47d0*/  @!P5 IADD3 R3, P0, PT, R32, 0x580, RZ ;  /* 0x000005802003d810 */ /* 0x002fe20007f1e0ff */
[----:B------:R-:W-:Y:S01]  /*47e0*/  @!P5 IMAD.SHL.U32 R94, R94, 0x40, RZ ;  /* 0x000000405e5ed824 */ /* 0x000fe200078e00ff */
[----:B------:R-:W-:Y:S01]  /*47f0*/  VOTEU.ALL UP1, P5 ;  /* 0x0000000000ff7886 */ /* 0x000fe20002820000 */
[----:B------:R-:W-:Y:S01]  /*4800*/  @!P5 IMAD.SHL.U32 R93, R93, 0x40, RZ ;  /* 0x000000405d5dd824 */ /* 0x000fe200078e00ff */
[----:B------:R-:W-:Y:S01]  /*4810*/  @!P5 R2UR UR9, R3 ;  /* 0x000000000309d2ca */ /* 0x000fe200000e0000 */
[----:B------:R-:W-:Y:S01]  /*4820*/  @!P5 IMAD.X R0, RZ, RZ, R33, P0 ;  /* 0x000000ffff00d224 */ /* 0x000fe200000e0621 */
[----:B------:R-:W-:Y:S01]  /*4830*/  @!P5 R2UR UR10, R94 ;  /* 0x000000005e0ad2ca */ /* 0x000fe200000e0000 */
[----:B------:R-:W-:Y:S01]  /*4840*/  IMAD.IADD R94, R8, 0x1, R81 ;  /* 0x00000001085e7824 */ /* 0x000fe200078e0251 */
[----:B------:R-:W-:Y:S01]  /*4850*/  @!P5 R2UR UR11, R93 ;  /* 0x000000005d0bd2ca */ /* 0x000fe200000e0000 */
[----:B------:R-:W-:Y:S01]  /*4860*/  IMAD.IADD R93, R13, 0x1, R92 ;  /* 0x000000010d5d7824 */ /* 0x000fe200078e025c */
[----:B------:R-:W-:Y:S02]  /*4870*/  @!P5 R2UR UR8, R0 ;  /* 0x000000000008d2ca */ /* 0x000fe400000e0000 */
[C---:B------:R-:W-:Y:S04]  /*4880*/  ISETP.NE.AND P0, PT, R29.reuse, 0x2, PT ;  /* 0x000000021d00780c */ /* 0x040fe80003f05270 */
[----:B------:R-:W-:Y:S01]  /*4890*/  SEL R3, RZ, 0x1, P0 ;  /* 0x00000001ff037807 */ /* 0x000fe20000000000 */
[----:B------:R-:W-:Y:S01]  /*48a0*/  IMAD.U32 R10, RZ, RZ, UR9 ;  /* 0x00000009ff0a7e24 */ /* 0x000fe2000f8e00ff */
[----:B------:R-:W-:Y:S01]  /*48b0*/  @!UP1 UIADD3 UR9, UPT, UPT, UR6, 0x30, URZ ;  /* 0x0000003006099890 */ /* 0x000fe2000fffe0ff */
[----:B------:R-:W-:Y:S02]  /*48c0*/  SEL R29, R29, RZ, P0 ;  /* 0x000000ff1d1d7207 */ /* 0x000fe40000000000 */
[----:B------:R-:W-:Y:S02]  /*48d0*/  LOP3.LUT R28, R28, R3, RZ, 0x3c, !PT ;  /* 0x000000031c1c7212 */ /* 0x000fe400078e3cff */
[----:B------:R-:W-:Y:S01]  /*48e0*/  IMAD.U32 R11, RZ, RZ, UR8 ;  /* 0x00000008ff0b7e24 */ /* 0x000fe2000f8e00ff */
[----:B------:R-:W-:Y:S01]  /*48f0*/  @!P5 R2UR UR16, R10 ;  /* 0x000000000a10d2ca */ /* 0x000fe200000e0000 */
[----:B------:R-:W-:Y:S01]  /*4900*/  @!UP1 UIADD3 UR8, UPT, UPT, UR6, 0x200, URZ ;  /* 0x0000020006089890 */ /* 0x000fe2000fffe0ff */
[----:B------:R-:W-:Y:S02]  /*4910*/  VOTEU.ALL UP1, P5 ;  /* 0x0000000000ff7886 */ /* 0x000fe40002820000 */
[----:B------:R-:W-:Y:S11]  /*4920*/  @!P5 R2UR UR17, R11 ;  /* 0x000000000b11d2ca */ /* 0x000ff600000e0000 */
[----:B------:R-:W-:Y:S02]  /*4930*/  @!UPT UIADD3 URZ, UPT, UPT, URZ, URZ, URZ ;  /* 0x000000fffffff290 */ /* 0x000fe4000fffe0ff */
[----:B------:R2:W-:Y:S01]  /*4940*/  @!UP1 UTMALDG.3D [UR8], [UR16], desc[UR14] ;  /* 0x00000e08100095b4 */ /* 0x0005e20008011000 */
[----:B------:R2:W-:Y:S01]  /*4950*/  @!P5 SYNCS.ARRIVE.TRANS64.RED.A0TR RZ, [UR6+0x30], R25 ;  /* 0x00003019ffffd9a7 */ /* 0x0005e20008300406 */
[----:B------:R-:W-:Y:S01]  /*4960*/  UPLOP3.LUT UP1, UPT, UPT, UPT, UPT, 0x80, 0x8 ;  /* 0x000000000008789c */ /* 0x000fe20003f2f070 */
[----:B------:R-:W-:Y:S01]  /*4970*/  SYNCS.ARRIVE.TRANS64.RED.A1T0 RZ, [UR37], RZ ;  /* 0x000000ffffff79a7 */ /* 0x000fe20008100425 */
[----:B------:R-:W-:Y:S09]  /*4980*/  @P3 BRA `(.L_x_92) ;  /* 0xfffffff400b43947 */ /* 0x000ff2000383ffff */
[----:B------:R-:W-:Y:S07]  /*4990*/  MOV R0, UR6 ;  /* 0x0000000600007c02 */ /* 0x000fee0008000f00 */
.L_x_93:
[----:B-1----:R-:W-:-:S04]  /*49a0*/  SHF.L.U32 R3, R30, 0x1f, RZ ;  /* 0x0000001f1e037819 */ /* 0x002fc800000006ff */
[----:B------:R1:W3:Y:S03]  /*49b0*/  SYNCS.PHASECHK.TRANS64.TRYWAIT P0, [R0+URZ+0x38], R3 ;  /* 0x00003803000075a7 */ /* 0x0002e600080011ff */
[----:B---3--:R-:W-:Y:S05]  /*49c0*/  @!P0 NANOSLEEP.SYNCS 0x989680 ;  /* 0x009896800000895d */ /* 0x008fea0003900000 */
[----:B------:R-:W3:Y:S02]  /*49d0*/  @!P0 SYNCS.PHASECHK.TRANS64 P0, [R0+URZ+0x38], R3 ;  /* 0x00003803000085a7 */ /* 0x000ee400080010ff */
[----:B--23--:R-:W-:Y:S05]  /*49e0*/  @P0 EXIT ;  /* 0x000000000000094d */ /* 0x00cfea0003800000 */
[----:B------:R-:W-:Y:S05]  /*49f0*/  BRA `(.L_x_93) ;  /* 0xfffffffc00e87947 */ /* 0x000fea000383ffff */
.L_x_84:
[----:B------:R-:W-:-:S06]  /*4a00*/  UISETP.GE.AND UP1, UPT, UR10, 0x4, UPT ;  /* 0x000000040a00788c */ /* 0x000fcc000bf26270 */
[----:B------:R-:W-:-:S13]  /*4a10*/  PLOP3.LUT P0, PT, PT, PT, UP1, 0x80, 0x8 ;  /* 0x000000000008781c */ /* 0x000fda0003f0f018 */
[----:B------:R-:W-:Y:S05]  /*4a20*/  @!P0 EXIT ;  /* 0x000000000000894d */ /* 0x000fea0003800000 */
[----:B------:R-:W-:Y:S01]  /*4a30*/  BAR.SYNC.DEFER_BLOCKING 0x6, 0xa0 ;  /* 0x0182800000007b1d */ /* 0x000fe20000010000 */
[C---:B------:R-:W-:Y:S01]  /*4a40*/  IMAD.SHL.U32 R4, R103.reuse, 0x40, RZ ;  /* 0x0000004067047824 */ /* 0x040fe200078e00ff */
[----:B------:R-:W-:Y:S01]  /*4a50*/  SHF.R.U32.HI R3, RZ, 0x1, R103 ;  /* 0x00000001ff037819 */ /* 0x000fe20000011667 */
[----:B------:R-:W-:Y:S01]  /*4a60*/  IMAD.SHL.U32 R105, R106, 0x800, RZ ;  /* 0x000008006a697824 */ /* 0x000fe200078e00ff */
[----:B------:R-:W-:Y:S01]  /*4a70*/  CS2R R108, SRZ ;  /* 0x00000000006c7805 */ /* 0x000fe2000001ff00 */
[C---:B------:R-:W-:Y:S01]  /*4a80*/  IMAD.U32 R47, R103.reuse, 0x10000, RZ ;  /* 0x00010000672f7824 */ /* 0x040fe200078e00ff */
[----:B------:R-:W-:Y:S01]  /*4a90*/  UMOV UR43, 0x400 ;  /* 0x00000400002b7882 */ /* 0x000fe20000000000 */
[C---:B------:R-:W-:Y:S01]  /*4aa0*/  LOP3.LUT R2, R4.reuse, 0x180, RZ, 0xc0, !PT ;  /* 0x0000018004027812 */ /* 0x040fe200078ec0ff */
[----:B------:R-:W-:Y:S01]  /*4ab0*/  ULEA UR43, UR37, UR43, 0x18 ;  /* 0x0000002b252b7291 */ /* 0x000fe2000f8ec0ff */
[----:B------:R-:W1:Y:S01]  /*4ac0*/  LDC R101, c[0x0][0x370] ;  /* 0x0000dc00ff657b82 */ /* 0x000e620000000800 */
[----:B------:R-:W-:Y:S01]  /*4ad0*/  LOP3.LUT R4, R4, 0x640, RZ, 0xc0, !PT ;  /* 0x0000064004047812 */ /* 0x000fe200078ec0ff */
[----:B------:R-:W-:Y:S01]  /*4ae0*/  IMAD.MOV.U32 R44, RZ, RZ, RZ ;  /* 0x000000ffff2c7224 */ /* 0x000fe200078e00ff */
[----:B------:R-:W-:Y:S01]  /*4af0*/  LOP3.LUT R3, R2, 0x20, R3, 0xf8, !PT ;  /* 0x0000002002037812 */ /* 0x000fe200078ef803 */
[----:B------:R-:W-:Y:S01]  /*4b00*/  IMAD.SHL.U32 R2, R103, 0x8, RZ ;  /* 0x0000000867027824 */ /* 0x000fe200078e00ff */
[----:B------:R-:W-:Y:S01]  /*4b10*/  LOP3.LUT R105, R4, 0x800, R105, 0xf8, !PT ;  /* 0x0000080004697812 */ /* 0x000fe200078ef869 */
[----:B------:R-:W-:Y:S01]  /*4b20*/  UIADD3 UR4, UPT, UPT, UR43, 0x1200, URZ ;  /* 0x000012002b047890 */ /* 0x000fe2000fffe0ff */
[----:B------:R-:W-:Y:S01]  /*4b30*/  IMAD.MOV.U32 R110, RZ, RZ, RZ ;  /* 0x000000ffff6e7224 */ /* 0x000fe200078e00ff */
[----:B------:R-:W2:Y:S01]  /*4b40*/  LDC R42, c[0x0][0xb0c] ;  /* 0x0002c300ff2a7b82 */ /* 0x000ea20000000800 */
[----:B------:R-:W-:Y:S01]  /*4b50*/  LOP3.LUT R4, R3, 0x30, R2, 0x78, !PT ;  /* 0x0000003003047812 */ /* 0x000fe200078e7802 */
[----:B------:R-:W-:Y:S01]  /*4b60*/  IMAD.SHL.U32 R2, R106, 0x200000, RZ ;  /* 0x002000006a027824 */ /* 0x000fe200078e00ff */
[----:B------:R-:W3:Y:S01]  /*4b70*/  LDCU.64 UR46, c[0x0][0x348] ;  /* 0x00006900ff2e77ac */ /* 0x000ee20008000a00 */
[----:B------:R-:W-:Y:S01]  /*4b80*/  IMAD.SHL.U32 R3, R103, 0x10, RZ ;  /* 0x0000001067037824 */ /* 0x000fe200078e00ff */
[----:B------:R-:W-:Y:S01]  /*4b90*/  LOP3.LUT R105, R105, R4, RZ, 0xfc, !PT ;  /* 0x0000000469697212 */ /* 0x000fe200078efcff */
[----:B------:R-:W-:Y:S01]  /*4ba0*/  IMAD.MOV.U32 R114, RZ, RZ, RZ ;  /* 0x000000ffff727224 */ /* 0x000fe200078e00ff */
[----:B------:R-:W4:Y:S01]  /*4bb0*/  LDS R0, [UR43+0x100] ;  /* 0x0001002bff007984 */ /* 0x000f220008000800 */
[----:B------:R-:W1:Y:S01]  /*4bc0*/  LDC R100, c[0x0][0xb20] ;  /* 0x0002c800ff647b82 */ /* 0x000e620000000800 */
[----:B------:R-:W-:Y:S01]  /*4bd0*/  LOP3.LUT R2, R2, 0x200000, RZ, 0xc0, !PT ;  /* 0x0020000002027812 */ /* 0x000fe200078ec0ff */
[----:B------:R-:W-:Y:S01]  /*4be0*/  VIADD R104, R105, UR43 ;  /* 0x0000002b69687c36 */ /* 0x000fe20008000000 */
[----:B------:R-:W-:Y:S01]  /*4bf0*/  LOP3.LUT R3, R3, 0x20, RZ, 0xc0, !PT ;  /* 0x0000002003037812 */ /* 0x000fe200078ec0ff */
[----:B------:R-:W-:Y:S01]  /*4c00*/  IMAD.U32 R111, RZ, RZ, UR4 ;  /* 0x00000004ff6f7e24 */ /* 0x000fe2000f8e00ff */
[----:B------:R-:W-:Y:S01]  /*4c10*/  LOP3.LUT R47, R2, 0x400000, R47, 0xf8, !PT ;  /* 0x00400000022f7812 */ /* 0x000fe200078ef82f */
[----:B------:R-:W1:Y:S01]  /*4c20*/  LDCU.64 UR38, c[0x0][0x888] ;  /* 0x00011100ff2677ac */ /* 0x000e620008000a00 */
[----:B------:R-:W-:Y:S01]  /*4c30*/  IADD3 R104, PT, PT, -R3, 0x200, R104 ;  /* 0x0000020003687810 */ /* 0x000fe20007ffe168 */
[----:B------:R-:W1:Y:S01]  /*4c40*/  LDC R41, c[0x0][0xb30] ;  /* 0x0002cc00ff297b82 */ /* 0x000e620000000800 */
[----:B------:R-:W-:-:S07]  /*4c50*/  UIADD3 UR42, UPT, UPT, UR43, 0x200, URZ ;  /* 0x000002002b2a7890 */ /* 0x000fce000fffe0ff */
[----:B------:R-:W1:Y:S08]  /*4c60*/  LDC.64 R90, c[0x0][0xb10] ;  /* 0x0002c400ff5a7b82 */ /* 0x000e700000000a00 */
[----:B------:R-:W1:Y:S08]  /*4c70*/  LDC.64 R38, c[0x0][0xb18] ;  /* 0x0002c600ff267b82 */ /* 0x000e700000000a00 */
[----:B------:R-:W1:Y:S01]  /*4c80*/  LDC.64 R86, c[0x0][0x888] ;  /* 0x00022200ff567b82 */ /* 0x000e620000000a00 */
[----:B----4-:R-:W-:-:S07]  /*4c90*/  IMAD.IADD R47, R0, 0x1, R47 ;  /* 0x00000001002f7824 */ /* 0x010fce00078e022f */
[----:B------:R-:W4:Y:S08]  /*4ca0*/  LDC.64 R36, c[0x0][0xb28] ;  /* 0x0002ca00ff247b82 */ /* 0x000f300000000a00 */
[----:B------:R-:W1:Y:S08]  /*4cb0*/  LDC.64 R88, c[0x0][0x890] ;  /* 0x00022400ff587b82 */ /* 0x000e700000000a00 */
[----:B------:R-:W1:Y:S08]  /*4cc0*/  LDC.64 R84, c[0x0][0x8b0] ;  /* 0x00022c00ff547b82 */ /* 0x000e700000000a00 */
[----:B------:R-:W1:Y:S08]  /*4cd0*/  LDC.64 R82, c[0x0][0x8a8] ;  /* 0x00022a00ff527b82 */ /* 0x000e700000000a00 */
[----:B--23--:R-:W1:Y:S02]  /*4ce0*/  LDC R102, c[0x0][0x374] ;  /* 0x0000dd00ff667b82 */ /* 0x00ce640000000800 */
.L_x_111:
[C---:B------:R-:W-:Y:S02]  /*4cf0*/  LEA R0, R114.reuse, UR43, 0x3 ;  /* 0x0000002b72007c11 */ /* 0x040fe4000f8e18ff */
[----:B------:R-:W-:Y:S02]  /*4d00*/  SHF.L.U32 R3, R109, 0x1f, RZ ;  /* 0x0000001f6d037819 */ /* 0x000fe400000006ff */
[----:B------:R-:W-:Y:S02]  /*4d10*/  LEA R16, R114, UR43, 0x4 ;  /* 0x0000002b72107c11 */ /* 0x000fe4000f8e20ff */
[----:B--2---:R-:W2:Y:S02]  /*4d20*/  SYNCS.PHASECHK.TRANS64.TRYWAIT P0, [R0+URZ+0x50], R3 ;  /* 0x00005003000075a7 */ /* 0x004ea400080011ff */
[----:B--23--:R-:W-:Y:S05]  /*4d30*/  @!P0 BRA `(.L_x_94) ;  /* 0x0000002000688947 */ /* 0x00cfea0003800000 */
.L_x_144:
[----:B------:R-:W3:Y:S01]  /*4d40*/  LDC.64 R12, c[0x0][0xb10] ;  /* 0x0002c400ff0c7b82 */ /* 0x000ee20000000a00 */
[----:B------:R-:W4:Y:S01]  /*4d50*/  LDS.128 R16, [R16+0xe0] ;  /* 0x0000e00010107984 */ /* 0x000f220000000c00 */
[----:B-1----:R-:W-:Y:S01]  /*4d60*/  ISETP.NE.AND P1, PT, R41, 0x1, PT ;  /* 0x000000012900780c */ /* 0x002fe20003f25270 */
[----:B--2---:R-:W-:Y:S01]  /*4d70*/  VIADD R0, R0, 0x60 ;  /* 0x0000006000007836 */ /* 0x004fe20000000000 */
[----:B------:R-:W-:Y:S04]  /*4d80*/  ISETP.GE.AND P0, PT, R40, 0x1, PT ;  /* 0x000000012800780c */ /* 0x000fe80003f06270 */
[----:B------:R-:W1:Y:S01]  /*4d90*/  LDC.64 R10, c[0x0][0xb18] ;  /* 0x0002c600ff0a7b82 */ /* 0x000e620000000a00 */
[----:B------:R-:W-:Y:S01]  /*4da0*/  PRMT R0, RZ, 0x654, R0 ;  /* 0x00000654ff007816 */ /* 0x000fe20000000000 */
[----:B------:R-:W-:Y:S01]  /*4db0*/  @!PT LDS RZ, [RZ] ;  /* 0x00000000fffff984 */ /* 0x000fe20000000800 */
[----:B------:R-:W-:Y:S01]  /*4dc0*/  @!PT LDS RZ, [RZ] ;  /* 0x00000000fffff984 */ /* 0x000fe20000000800 */
[----:B------:R-:W-:Y:S01]  /*4dd0*/  @!PT LDS RZ, [RZ] ;  /* 0x00000000fffff984 */ /* 0x000fe20000000800 */
[----:B------:R-:W-:Y:S01]  /*4de0*/  @!PT LDS RZ, [RZ] ;  /* 0x00000000fffff984 */ /* 0x000fe20000000800 */
[----:B------:R2:W-:Y:S06]  /*4df0*/  MEMBAR.ALL.CTA ;  /* 0x0000000000007992 */ /* 0x0005ec0000008000 */
[----:B--2---:R-:W2:Y:S01]  /*4e00*/  FENCE.VIEW.ASYNC.S ;  /* 0x00000000000073c6 */ /* 0x004ea20000000000 */
[----:B------:R-:W1:Y:S08]  /*4e10*/  @!P1 LDC R14, c[0x0][0xb20] ;  /* 0x0002c800ff0e9b82 */ /* 0x000e700000000800 */
[----:B------:R-:W1:Y:S01]  /*4e20*/  @!P1 LDC R9, c[0x0][0xb0c] ;  /* 0x0002c300ff099b82 */ /* 0x000e620000000800 */
[----:B--2---:R2:W-:Y:S01]  /*4e30*/  SYNCS.ARRIVE.TRANS64.RED.A1T0 RZ, [R0+URZ], RZ ;  /* 0x000000ff00ff79a7 */ /* 0x0045e200081004ff */
[----:B----4-:R-:W-:Y:S04]  /*4e40*/  LOP3.LUT P4, RZ, R18, 0x1, RZ, 0xc0, !PT ;  /* 0x0000000112ff7812 */ /* 0x010fe8000788c0ff */
[----:B------:R-:W-:Y:S09]  /*4e50*/  P2R R112, PR, RZ, 0x10 ;  /* 0x00000010ff707803 */ /* 0x000ff20000000000 */
[----:B------:R-:W-:Y:S02]  /*4e60*/  @P4 MOV R45, R16 ;  /* 0x00000010002d4202 */ /* 0x000fe40000000f00 */
[----:B------:R-:W-:Y:S01]  /*4e70*/  @P4 LOP3.LUT R43, R17, 0xffff, RZ, 0xc0, !PT ;  /* 0x0000ffff112b4812 */ /* 0x000fe200078ec0ff */
[----:B--23--:R-:W-:Y:S06]  /*4e80*/  @!P0 BRA `(.L_x_95) ;  /* 0x0000000000a48947 */ /* 0x00cfec0003800000 */
[----:B------:R-:W-:Y:S01]  /*4e90*/  IMAD.HI.U32 R21, R102, R39, RZ ;  /* 0x0000002766157227 */ /* 0x000fe200078e00ff */
[----:B------:R-:W-:Y:S02]  /*4ea0*/  ISETP.NE.AND P0, PT, R38, 0x1, PT ;  /* 0x000000012600780c */ /* 0x000fe40003f05270 */
[----:B------:R-:W-:Y:S01]  /*4eb0*/  ISETP.NE.AND P2, PT, R40, 0x1, PT ;  /* 0x000000012800780c */ /* 0x000fe20003f45270 */
[----:B------:R-:W-:Y:S01]  /*4ec0*/  IMAD.HI.U32 R20, R101, R90, RZ ;  /* 0x0000005a65147227 */ /* 0x000fe200078e00ff */
[----:B------:R-:W-:Y:S02]  /*4ed0*/  SHF.R.U32.HI R21, RZ, R100, R21 ;  /* 0x00000064ff157219 */ /* 0x000fe40000011615 */
[----:B------:R-:W-:Y:S01]  /*4ee0*/  ISETP.NE.AND P3, PT, R42, 0x1, PT ;  /* 0x000000012a00780c */ /* 0x000fe20003f65270 */
[----:B------:R-:W-:Y:S01]  /*4ef0*/  IMAD.HI.U32 R24, R45, R90, RZ ;  /* 0x0000005a2d187227 */ /* 0x000fe200078e00ff */
[----:B------:R-:W-:Y:S02]  /*4f00*/  SHF.R.U32.HI R20, RZ, R91, R20 ;  /* 0x0000005bff147219 */ /* 0x000fe40000011614 */
[----:B------:R-:W-:Y:S01]  /*4f10*/  SEL R3, R102, R21, !P0 ;  /* 0x0000001566037207 */ /* 0x000fe20004000000 */
[----:B------:R-:W-:Y:S01]  /*4f20*/  IMAD.HI.U32 R21, R43, R39, RZ ;  /* 0x000000272b157227 */ /* 0x000fe200078e00ff */
[----:B------:R-:W-:Y:S02]  /*4f30*/  SEL R7, R101, R20, !P3 ;  /* 0x0000001465077207 */ /* 0x000fe40005800000 */
[----:B------:R-:W-:Y:S01]  /*4f40*/  SHF.R.U32.HI R24, RZ, R91, R24 ;  /* 0x0000005bff187219 */ /* 0x000fe20000011618 */
[-C--:B------:R-:W-:Y:S04]  /*4f50*/  IMAD.HI.U32 R20, R3, R36.reuse, RZ ;  /* 0x0000002403147227 */ /* 0x080fe800078e00ff */
[----:B------:R-:W-:Y:S01]  /*4f60*/  IMAD.HI.U32 R22, R7, R36, RZ ;  /* 0x0000002407167227 */ /* 0x000fe200078e00ff */
[-C--:B------:R-:W-:Y:S02]  /*4f70*/  @P2 SHF.R.U32.HI R3, RZ, R37.reuse, R20 ;  /* 0x00000025ff032219 */ /* 0x080fe40000011614 */
[----:B------:R-:W-:Y:S02]  /*4f80*/  SHF.R.U32.HI R20, RZ, R100, R21 ;  /* 0x00000064ff147219 */ /* 0x000fe40000011615 */
[----:B------:R-:W-:Y:S01]  /*4f90*/  @P2 SHF.R.U32.HI R7, RZ, R37, R22 ;  /* 0x00000025ff072219 */ /* 0x000fe20000011616 */
[C---:B------:R-:W-:Y:S01]  /*4fa0*/  IMAD R2, R40.reuse, R3, RZ ;  /* 0x0000000328027224 */ /* 0x040fe200078e02ff */
[----:B------:R-:W-:Y:S02]  /*4fb0*/  SEL R5, R43, R20, !P0 ;  /* 0x000000142b057207 */ /* 0x000fe40004000000 */
[----:B------:R-:W-:Y:S01]  /*4fc0*/  SEL R3, R45, R24, !P3 ;  /* 0x000000182d037207 */ /* 0x000fe20005800000 */
[----:B------:R-:W-:Y:S01]  /*4fd0*/  IMAD R4, R40, R7, RZ ;  /* 0x0000000728047224 */ /* 0x000fe200078e02ff */
[C---:B------:R-:W-:Y:S01]  /*4fe0*/  ISETP.GE.AND P0, PT, R5.reuse, R2, PT ;  /* 0x000000020500720c */ /* 0x040fe20003f06270 */
[----:B------:R-:W-:Y:S03]  /*4ff0*/  IMAD.HI.U32 R6, R5, R36, RZ ;  /* 0x0000002405067227 */ /* 0x000fe600078e00ff */
[----:B------:R-:W-:Y:S01]  /*5000*/  ISETP.GE.OR P0, PT, R3, R4, P0 ;  /* 0x000000040300720c */ /* 0x000fe20000706670 */
[----:B------:R-:W-:Y:S01]  /*5010*/  IMAD.MOV R4, RZ, RZ, -R3 ;  /* 0x000000ffff047224 */ /* 0x000fe200078e0a03 */
[-C--:B------:R-:W-:Y:S03]  /*5020*/  SHF.R.U32.HI R6, RZ, R37.reuse, R6 ;  /* 0x00000025ff067219 */ /* 0x080fe60000011606 */
[----:B------:R-:W-:Y:S01]  /*5030*/  IMAD R45, R42, R4, R45 ;  /* 0x000000042a2d7224 */ /* 0x000fe200078e022d */
[----:B------:R-:W-:Y:S05]  /*5040*/  SEL R15, R5, R6, !P2 ;  /* 0x00000006050f7207 */ /* 0x000fea0005000000 */
[----:B------:R-:W-:Y:S02]  /*5050*/  IMAD.MOV R6, RZ, RZ, -R15 ;  /* 0x000000ffff067224 */ /* 0x000fe400078e0a0f */
[C---:B------:R-:W-:Y:S04]  /*5060*/  @!P0 IMAD.HI.U32 R2, R3.reuse, R36, RZ ;  /* 0x0000002403028227 */ /* 0x040fe800078e00ff */
[----:B------:R-:W-:Y:S01]  /*5070*/  IMAD R6, R40, R6, R5 ;  /* 0x0000000628067224 */ /* 0x000fe200078e0205 */
[----:B------:R-:W-:Y:S04]  /*5080*/  @!P0 SHF.R.U32.HI R2, RZ, R37, R2 ;  /* 0x00000025ff028219 */ /* 0x000fe80000011602 */
[----:B------:R-:W-:Y:S02]  /*5090*/  @!P0 SEL R0, R3, R2, !P2 ;  /* 0x0000000203008207 */ /* 0x000fe40005000000 */
[----:B------:R-:W-:Y:S02]  /*50a0*/  IADD3 R2, PT, PT, -R5, RZ, RZ ;  /* 0x000000ff05027210 */ /* 0x000fe40007ffe1ff */
[----:B------:R-:W-:Y:S01]  /*50b0*/  @!P0 IADD3 R8, PT, PT, R15, -R0, RZ ;  /* 0x800000000f088210 */ /* 0x000fe20007ffe0ff */
[----:B------:R-:W-:Y:S02]  /*50c0*/  @!P0 IMAD R0, R7, R6, R0 ;  /* 0x0000000607008224 */ /* 0x000fe400078e0200 */
[----:B------:R-:W-:Y:S02]  /*50d0*/  IMAD R43, R38, R2, R43 ;  /* 0x00000002262b7224 */ /* 0x000fe400078e022b */
[----:B------:R-:W-:Y:S02]  /*50e0*/  @!P0 IMAD R5, R8, R40, R3 ;  /* 0x0000002808058224 */ /* 0x000fe400078e0203 */
[----:B------:R-:W-:Y:S04]  /*50f0*/  @!P0 IMAD.MOV.U32 R3, RZ, RZ, R0 ;  /* 0x000000ffff038224 */ /* 0x000fe800078e0000 */
[----:B------:R-:W-:Y:S02]  /*5100*/  IMAD R45, R3, R42, R45 ;  /* 0x0000002a032d7224 */ /* 0x000fe400078e022d */
[----:B------:R-:W-:Y:S07]  /*5110*/  IMAD R43, R5, R38, R43 ;  /* 0x00000026052b7224 */ /* 0x000fee00078e022b */
.L_x_95:
[----:B------:R-:W-:Y:S01]  /*5120*/  @!P1 IMAD.HI.U32 R0, R45, R12, RZ ;  /* 0x0000000c2d009227 */ /* 0x000fe200078e00ff */
[----:B-1----:R-:W-:Y:S01]  /*5130*/  @!P1 ISETP.NE.AND P0, PT, R10, 0x1, PT ;  /* 0x000000010a00980c */ /* 0x002fe20003f05270 */
[----:B------:R-:W-:Y:S01]  /*5140*/  ULOP3.LUT UP0, URZ, UR42, 0x1b0, URZ, 0xc0, !UPT ;  /* 0x000001b02aff7892 */ /* 0x000fe2000f80c0ff */
[----:B------:R-:W-:Y:S01]  /*5150*/  @!P1 ISETP.NE.AND P2, PT, R9, 0x1, PT ;  /* 0x000000010900980c */ /* 0x000fe20003f45270 */
[----:B------:R-:W-:Y:S01]  /*5160*/  @!P1 IMAD.HI.U32 R3, R43, R11, RZ ;  /* 0x0000000b2b039227 */ /* 0x000fe200078e00ff */
[----:B------:R-:W-:Y:S02]  /*5170*/  @!P1 SHF.R.U32.HI R0, RZ, R13, R0 ;  /* 0x0000000dff009219 */ /* 0x000fe40000011600 */
[----:B------:R-:W-:Y:S01]  /*5180*/  @P4 SHF.R.U32.HI R107, RZ, 0x10, R17 ;  /* 0x00000010ff6b4819 */ /* 0x000fe20000011611 */
[----:B------:R-:W-:Y:S01]  /*5190*/  VIADD R114, R114, 0x1 ;  /* 0x0000000172727836 */ /* 0x000fe20000000000 */
[----:B------:R-:W-:Y:S02]  /*51a0*/  @!P1 SHF.R.U32.HI R2, RZ, R14, R3 ;  /* 0x0000000eff029219 */ /* 0x000fe40000011603 */
[----:B------:R-:W-:Y:S02]  /*51b0*/  @!P1 SEL R3, R45, R0, !P2 ;  /* 0x000000002d039207 */ /* 0x000fe40005000000 */
[----:B------:R-:W-:Y:S05]  /*51c0*/  @!P1 SEL R2, R43, R2, !P0 ;  /* 0x000000022b029207 */ /* 0x000fea0004000000 */
[----:B------:R-:W-:Y:S02]  /*51d0*/  @!P1 IMAD.IADD R0, R2, 0x1, -R3 ;  /* 0x0000000102009824 */ /* 0x000fe400078e0a03 */
[----:B------:R-:W-:Y:S02]  /*51e0*/  @!P1 IMAD.IADD R2, R3, 0x1, -R2 ;  /* 0x0000000103029824 */ /* 0x000fe400078e0a02 */
[----:B------:R-:W-:Y:S02]  /*51f0*/  @!P1 IMAD R45, R0, R9, R45 ;  /* 0x00000009002d9224 */ /* 0x000fe400078e022d */
[----:B------:R-:W-:Y:S01]  /*5200*/  @!P1 IMAD R43, R2, R10, R43 ;  /* 0x0000000a022b9224 */ /* 0x000fe200078e022b */
[----:B------:R-:W-:Y:S06]  /*5210*/  BRA.U !UP0, `(.L_x_96) ;  /* 0x0000000108407547 */ /* 0x000fec000b800000 */
[----:B------:R-:W1:Y:S01]  /*5220*/  LDCU.64 UR8, c[0x4][0x80] ;  /* 0x01001000ff0877ac */ /* 0x000e620008000a00 */
[----:B------:R-:W-:Y:S01]  /*5230*/  MOV R3, 0x0 ;  /* 0x0000000000037802 */ /* 0x000fe20000000f00 */
[----:B------:R-:W-:Y:S02]  /*5240*/  HFMA2 R12, -RZ, RZ, 0, 5.9604644775390625e-08 ;  /* 0x00000001ff0c7431 */ /* 0x000fe400000001ff */
[----:B------:R-:W-:Y:S02]  /*5250*/  IMAD.MOV.U32 R8, RZ, RZ, 0x70 ;  /* 0x00000070ff087424 */ /* 0x000fe400078e00ff */
[----:B------:R-:W-:Y:S01]  /*5260*/  IMAD.MOV.U32 R13, RZ, RZ, RZ ;  /* 0x000000ffff0d7224 */ /* 0x000fe200078e00ff */
[----:B------:R-:W2:Y:S01]  /*5270*/  LDCU.64 UR6, c[0x4][0x88] ;  /* 0x01001100ff0677ac */ /* 0x000ea20008000a00 */
[----:B------:R-:W3:Y:S01]  /*5280*/  LDC.64 R2, c[0x4][R3] ;  /* 0x0100000003027b82 */ /* 0x000ee20000000a00 */
[----:B------:R-:W4:Y:S01]  /*5290*/  LDCU.64 UR4, c[0x4][0x8] ;  /* 0x01000100ff0477ac */ /* 0x000f220008000a00 */
[----:B-1----:R-:W-:Y:S01]  /*52a0*/  MOV R5, UR9 ;  /* 0x0000000900057c02 */ /* 0x002fe20008000f00 */
[----:B------:R-:W-:Y:S01]  /*52b0*/  IMAD.U32 R4, RZ, RZ, UR8 ;  /* 0x00000008ff047e24 */ /* 0x000fe2000f8e00ff */
[----:B--2---:R-:W-:Y:S01]  /*52c0*/  MOV R7, UR7 ;  /* 0x0000000700077c02 */ /* 0x004fe20008000f00 */
[----:B------:R-:W-:Y:S01]  /*52d0*/  IMAD.U32 R6, RZ, RZ, UR6 ;  /* 0x00000006ff067e24 */ /* 0x000fe2000f8e00ff */
[----:B----4-:R-:W-:Y:S01]  /*52e0*/  MOV R11, UR5 ;  /* 0x00000005000b7c02 */ /* 0x010fe20008000f00 */
[----:B------:R-:W-:Y:S02]  /*52f0*/  IMAD.U32 R10, RZ, RZ, UR4 ;  /* 0x00000004ff0a7e24 */ /* 0x000fe4000f8e00ff */
[----:B------:R-:W-:Y:S07]  /*5300*/  LEPC R20, `(.L_x_96) ;  /* 0x000000001014794e */ /* 0x000fee0000000000 */
[----:B---3-5:R-:W-:Y:S05]  /*5310*/  CALL.ABS.NOINC R2 ;  /* 0x0000000002007343 */ /* 0x028fea0003c00000 */
.L_x_96:
[----:B------:R-:W-:Y:S01]  /*5320*/  LOP3.LUT P0, RZ, R111, 0x1b0, RZ, 0xc0, !PT ;  /* 0x000001b06fff7812 */ /* 0x000fe2000780c0ff */
[----:B------:R-:W-:Y:S11]  /*5330*/  BSSY.RECONVERGENT B6, `(.L_x_97) ;  /* 0x0000013000067945 */ /* 0x000ff60003800200 */
[----:B------:R-:W-:Y:S01]  /*5340*/  @!UPT UIADD3 URZ, UPT, UPT, URZ, URZ, URZ ;  /* 0x000000fffffff290 */ /* 0x000fe2000fffe0ff */
[----:B------:R-:W-:Y:S05]  /*5350*/  @!P0 BRA `(.L_x_98) ;  /* 0x0000000000408947 */ /* 0x000fea0003800000 */
        /* <DEDUP_REMOVED lines=16> */
.L_x_98:
[----:B------:R-:W-:Y:S05]  /*5460*/  BSYNC.RECONVERGENT B6 ;  /* 0x0000000000067941 */ /* 0x000fea0003800200 */
.L_x_97:
[----:B------:R-:W-:Y:S01]  /*5470*/  ISETP.NE.U32.AND P3, PT, R88, RZ, PT ;  /* 0x000000ff5800720c */ /* 0x000fe20003f65070 */
[----:B------:R-:W-:Y:S01]  /*5480*/  UISETP.NE.AND UP1, UPT, UR44, URZ, UPT ;  /* 0x000000ff2c00728c */ /* 0x000fe2000bf25270 */
[----:B------:R-:W-:Y:S02]  /*5490*/  ISETP.NE.U32.AND P4, PT, R84, RZ, PT ;  /* 0x000000ff5400720c */ /* 0x000fe40003f85070 */
[----:B------:R-:W-:Y:S02]  /*54a0*/  ISETP.NE.AND.EX P3, PT, R89, RZ, PT, P3 ;  /* 0x000000ff5900720c */ /* 0x000fe40003f65330 */
[----:B------:R-:W-:Y:S02]  /*54b0*/  PLOP3.LUT P1, PT, PT, PT, PT, 0x8, 0x80 ;  /* 0x000000000080781c */ /* 0x000fe40003f2e170 */
[----:B------:R-:W-:Y:S02]  /*54c0*/  PLOP3.LUT P0, PT, PT, PT, UP1, 0x80, 0x8 ;  /* 0x000000000008781c */ /* 0x000fe40003f0f018 */
[----:B------:R-:W-:Y:S02]  /*54d0*/  ISETP.NE.AND.EX P4, PT, R85, RZ, PT, P4 ;  /* 0x000000ff5500720c */ /* 0x000fe40003f85340 */
[----:B------:R-:W1:Y:S09]  /*54e0*/  @UP1 LDCU.64 UR4, c[0x0][0x888] ;  /* 0x00011100ff0417ac */ /* 0x000e720008000a00 */
[----:B------:R-:W-:Y:S01]  /*54f0*/  @P0 PLOP3.LUT P1, PT, P3, PT, PT, 0x80, 0x8 ;  /* 0x000000000008081c */ /* 0x000fe20001f2f070 */
[----:B-1----:R-:W-:Y:S04]  /*5500*/  @UP1 UISETP.NE.U32.AND UP0, UPT, UR4, URZ, UPT ;  /* 0x000000ff0400128c */ /* 0x002fe8000bf05070 */
[----:B------:R-:W-:Y:S04]  /*5510*/  @UP1 UISETP.NE.AND.EX UP0, UPT, UR5, URZ, UPT, UP0 ;  /* 0x000000ff0500128c */ /* 0x000fe8000bf05300 */
[----:B------:R-:W-:Y:S01]  /*5520*/  @UP1 USEL UR4, URZ, 0xffffffff, UP0 ;  /* 0xffffffffff041887 */ /* 0x000fe20008000000 */
[----:B------:R-:W-:Y:S11]  /*5530*/  @!P3 BRA `(.L_x_99) ;  /* 0x00000000002cb947 */ /* 0x000ff60003800000 */
[----:B------:R-:W-:Y:S01]  /*5540*/  ISETP.NE.U32.AND P2, PT, R86, RZ, PT ;  /* 0x000000ff5600720c */ /* 0x000fe20003f45070 */
[----:B------:R-:W-:Y:S03]  /*5550*/  IMAD.MOV.U32 R95, RZ, RZ, 0x1 ;  /* 0x00000001ff5f7424 */ /* 0x000fe600078e00ff */
[----:B------:R-:W-:Y:S11]  /*5560*/  ISETP.NE.AND.EX P2, PT, R87, RZ, PT, P2 ;  /* 0x000000ff5700720c */ /* 0x000ff60003f45320 */
[----:B------:R-:W-:Y:S02]  /*5570*/  @!UPT UIADD3 URZ, UPT, UPT, URZ, URZ, URZ ;  /* 0x000000fffffff290 */ /* 0x000fe4000fffe0ff */
[----:B------:R-:W1:Y:S01]  /*5580*/  @P2 LDC.64 R2, c[0x0][0x888] ;  /* 0x00022200ff022b82 */ /* 0x000e620000000a00 */
[----:B------:R-:W-:Y:S04]  /*5590*/  @P2 IMAD R0, R88, UR36, RZ ;  /* 0x0000002458002c24 */ /* 0x000fe8000f8e02ff */
[----:B-1----:R-:W-:Y:S04]  /*55a0*/  @P2 IMAD.WIDE R2, R0, 0x4, R2 ;  /* 0x0000000400022825 */ /* 0x002fe800078e0202 */
[----:B------:R-:W-:Y:S01]  /*55b0*/  HFMA2 R0, -RZ, RZ, 0, 5.9604644775390625e-08 ;  /* 0x00000001ff007431 */ /* 0x000fe200000001ff */
[----:B-----5:R1:W5:Y:S04]  /*55c0*/  @P2 LDG.E R49, desc[UR40][R2.64] ;  /* 0x0000002802312981 */ /* 0x020368000c1e1900 */
[----:B------:R-:W-:Y:S01]  /*55d0*/  @!P2 PRMT R95, R0, 0x7610, R95 ;  /* 0x00007610005fa816 */ /* 0x000fe2000000005f */
[----:B-1----:R-:W2:Y:S06]  /*55e0*/  @!P2 LDC R49, c[0x0][0x880] ;  /* 0x00022000ff31ab82 */ /* 0x002eac0000000800 */
.L_x_99:
[----:B------:R-:W-:Y:S05]  /*55f0*/  @!P4 BRA `(.L_x_100) ;  /* 0x000000000020c947 */ /* 0x000fea0003800000 */
[----:B------:R-:W-:Y:S04]  /*5600*/  ISETP.NE.U32.AND P2, PT, R82, RZ, PT ;  /* 0x000000ff5200720c */ /* 0x000fe80003f45070 */
[----:B------:R-:W-:Y:S11]  /*5610*/  ISETP.NE.AND.EX P2, PT, R83, RZ, PT, P2 ;  /* 0x000000ff5300720c */ /* 0x000ff60003f45320 */
[----:B------:R-:W-:Y:S02]  /*5620*/  @!UPT UIADD3 URZ, UPT, UPT, URZ, URZ, URZ ;  /* 0x000000fffffff290 */ /* 0x000fe4000fffe0ff */
[----:B------:R-:W1:Y:S01]  /*5630*/  @P2 LDC.64 R2, c[0x0][0x8a8] ;  /* 0x00022a00ff022b82 */ /* 0x000e620000000a00 */
[----:B------:R-:W-:Y:S04]  /*5640*/  @P2 IMAD R0, R84, UR36, RZ ;  /* 0x0000002454002c24 */ /* 0x000fe8000f8e02ff */
[----:B-1----:R-:W-:Y:S05]  /*5650*/  @P2 IMAD.WIDE R2, R0, 0x4, R2 ;  /* 0x0000000400022825 */ /* 0x002fea00078e0202 */
[----:B-----5:R1:W5:Y:S02]  /*5660*/  @P2 LDG.E R46, desc[UR40][R2.64] ;  /* 0x00000028022e2981 */ /* 0x020364000c1e1900 */
[----:B-1----:R-:W3:Y:S02]  /*5670*/  @!P2 LDC R46, c[0x0][0x8a0] ;  /* 0x00022800ff2eab82 */ /* 0x002ee40000000800 */
.L_x_100:
[----:B--2--5:R-:W-:Y:S01]  /*5680*/  @P0 FSETP.NEU.AND P4, PT, R49, RZ, PT ;  /* 0x000000ff3100020b */ /* 0x024fe20003f8d000 */
[----:B------:R-:W-:Y:S01]  /*5690*/  IMAD.U32 R0, RZ, RZ, UR4 ;  /* 0x00000004ff007e24 */ /* 0x000fe2000f8e00ff */
[----:B------:R-:W-:Y:S01]  /*56a0*/  @P0 LOP3.LUT P2, RZ, R95, 0xff, RZ, 0xc0, !PT ;  /* 0x000000ff5fff0812 */ /* 0x000fe2000784c0ff */
[----:B------:R-:W-:Y:S01]  /*56b0*/  BSSY B1, `(.L_x_101) ;  /* 0x0000034000017945 */ /* 0x000fe20003800000 */
[----:B------:R-:W-:Y:S01]  /*56c0*/  @P0 SEL R3, RZ, 0xffffffff, P4 ;  /* 0xffffffffff030807 */ /* 0x000fe20002000000 */
[C---:B------:R-:W-:Y:S01]  /*56d0*/  IMAD R32, R44.reuse, 0x20, R47 ;  /* 0x000000202c207824 */ /* 0x040fe200078e022f */
[----:B------:R-:W-:Y:S02]  /*56e0*/  LEA R113, R44, UR43, 0x3 ;  /* 0x0000002b2c717c11 */ /* 0x000fe4000f8e18ff */
[----:B------:R-:W-:Y:S02]  /*56f0*/  CS2R R54, SRZ ;  /* 0x0000000000367805 */ /* 0x000fe4000001ff00 */
[----:B------:R-:W-:Y:S02]  /*5700*/  @P1 SEL R3, R0, R3, !P2 ;  /* 0x0000000300031207 */ /* 0x000fe40005000000 */
[----:B------:R-:W-:Y:S02]  /*5710*/  CS2R R52, SRZ ;  /* 0x0000000000347805 */ /* 0x000fe4000001ff00 */
[----:B------:R-:W-:Y:S02]  /*5720*/  SHF.L.U32 R2, R110, 0x1f, RZ ;  /* 0x0000001f6e027819 */ /* 0x000fe400000006ff */
[----:B------:R-:W-:Y:S02]  /*5730*/  CS2R R58, SRZ ;  /* 0x00000000003a7805 */ /* 0x000fe4000001ff00 */
[----:B------:R-:W-:Y:S02]  /*5740*/  @P0 LOP3.LUT R3, R3, 0x1, RZ, 0xc0, !PT ;  /* 0x0000000103030812 */ /* 0x000fe400078ec0ff */
[----:B------:R-:W-:Y:S02]  /*5750*/  CS2R R56, SRZ ;  /* 0x0000000000387805 */ /* 0x000fe4000001ff00 */
[----:B------:R-:W-:Y:S02]  /*5760*/  PLOP3.LUT P5, PT, PT, PT, PT, 0x8, 0x80 ;  /* 0x000000000080781c */ /* 0x000fe40003fae170 */
[----:B------:R-:W-:Y:S11]  /*5770*/  ISETP.NE.U32.OR P1, PT, R3, 0x1, !P0 ;  /* 0x000000010300780c */ /* 0x000ff60004725470 */
[----:B------:R-:W-:Y:S02]  /*5780*/  @!UPT UIADD3 URZ, UPT, UPT, URZ, URZ, URZ ;  /* 0x000000fffffff290 */ /* 0x000fe4000fffe0ff */
[----:B------:R-:W-:Y:S04]  /*5790*/  @P1 SHF.L.U32 R4, R108, 0x1f, RZ ;  /* 0x0000001f6c041819 */ /* 0x000fe800000006ff */
[----:B------:R-:W1:Y:S01]  /*57a0*/  @P1 SYNCS.PHASECHK.TRANS64.TRYWAIT P0, [UR43+0x30], R4 ;  /* 0x00003004ff0015a7 */ /* 0x000e62000800112b */
[----:B------:R2:W4:Y:S01]  /*57b0*/  SYNCS.PHASECHK.TRANS64.TRYWAIT P4, [R113+URZ+0x70], R2 ;  /* 0x00007002710075a7 */ /* 0x00052200080811ff */
[----:B-1----:R-:W-:Y:S01]  /*57c0*/  @P1 PLOP3.LUT P5, PT, P0, PT, PT, 0x8, 0x80 ;  /* 0x000000000080181c */ /* 0x002fe200007ae170 */
[----:B------:R-:W-:Y:S01]  /*57d0*/  @!UPT UIADD3 URZ, UPT, UPT, URZ, URZ, URZ ;  /* 0x000000fffffff290 */ /* 0x000fe2000fffe0ff */
[----:B--2-4-:R-:W-:Y:S11]  /*57e0*/  @!P1 BRA `(.L_x_102) ;  /* 0x0000000000809947 */ /* 0x014ff60003800000 */
[----:B------:R-:W-:Y:S01]  /*57f0*/  ISETP.NE.U32.AND P0, PT, RZ, UR38, PT ;  /* 0x00000026ff007c0c */ /* 0x000fe2000bf05070 */
[----:B------:R-:W-:Y:S01]  /*5800*/  BSSY B0, `(.L_x_103) ;  /* 0x0000012000007945 */ /* 0x000fe20003800000 */
[----:B------:R-:W-:Y:S02]  /*5810*/  FSETP.NEU.AND P2, PT, R49, RZ, PT ;  /* 0x000000ff3100720b */ /* 0x000fe40003f4d000 */
[----:B------:R-:W-:Y:S02]  /*5820*/  CS2R R58, SRZ ;  /* 0x00000000003a7805 */ /* 0x000fe4000001ff00 */
[----:B------:R-:W-:Y:S02]  /*5830*/  ISETP.NE.AND.EX P0, PT, RZ, UR39, PT, P0 ;  /* 0x00000027ff007c0c */ /* 0x000fe4000bf05300 */
[----:B------:R-:W-:Y:S02]  /*5840*/  CS2R R56, SRZ ;  /* 0x0000000000387805 */ /* 0x000fe4000001ff00 */
[----:B------:R-:W-:Y:S02]  /*5850*/  LOP3.LUT P1, RZ, R95, 0xff, RZ, 0xc0, !PT ;  /* 0x000000ff5fff7812 */ /* 0x000fe4000782c0ff */
[----:B------:R-:W-:Y:S02]  /*5860*/  CS2R R54, SRZ ;  /* 0x0000000000367805 */ /* 0x000fe4000001ff00 */
[----:B------:R-:W-:Y:S02]  /*5870*/  SEL R0, RZ, 0xffffffff, P2 ;  /* 0xffffffffff007807 */ /* 0x000fe40001000000 */
[----:B------:R-:W-:Y:S02]  /*5880*/  CS2R R52, SRZ ;  /* 0x0000000000347805 */ /* 0x000fe4000001ff00 */
[----:B------:R-:W-:Y:S04]  /*5890*/  SEL R3, RZ, 0xffffffff, P0 ;  /* 0xffffffffff037807 */ /* 0x000fe80000000000 */
[----:B------:R-:W-:Y:S04]  /*58a0*/  @P3 SEL R0, R3, R0, !P1 ;  /* 0x0000000003003207 */ /* 0x000fe80004800000 */
[----:B------:R-:W-:Y:S04]  /*58b0*/  LOP3.LUT R0, R0, 0x1, RZ, 0xc0, !PT ;  /* 0x0000000100007812 */ /* 0x000fe800078ec0ff */
[----:B------:R-:W-:Y:S01]  /*58c0*/  ISETP.NE.U32.AND P0, PT, R0, 0x1, PT ;  /* 0x000000010000780c */ /* 0x000fe20003f05070 */
[----:B------:R-:W-:Y:S01]  /*58d0*/  @!UPT UIADD3 URZ, UPT, UPT, URZ, URZ, URZ ;  /* 0x000000fffffff290 */ /* 0x000fe2000fffe0ff */
[----:B------:R-:W-:Y:S11]  /*58e0*/  @!P5 BRA `(.L_x_104) ;  /* 0x00000000000cd947 */ /* 0x000ff60003800000 */
[----:B------:R-:W-:Y:S04]  /*58f0*/  SHF.L.U32 R3, R108, 0x1f, RZ ;  /* 0x0000001f6c037819 */ /* 0x000fe800000006ff */
[----:B------:R-:W1:Y:S02]  /*5900*/  SYNCS.PHASECHK.TRANS64.TRYWAIT P1, [UR43+0x30], R3 ;  /* 0x00003003ff0075a7 */ /* 0x000e64000802112b */
[----:B-1----:R-:W-:Y:S05]  /*5910*/  @!P1 BRA `(.L_x_105) ;  /* 0x0000001400849947 */ /* 0x002fea0003800000 */
.L_x_104:
[----:B------:R-:W-:Y:S05]  /*5920*/  BSYNC B0 ;  /* 0x0000000000007941 */ /* 0x000fea0003800000 */
.L_x_103:
[----:B------:R2:W4:Y:S01]  /*5930*/  @P0 LDS.128 R56, [R105+UR43+0x200] ;  /* 0x0002002b69380984 */ /* 0x0005220008000c00 */
[----:B------:R-:W-:Y:S01]  /*5940*/  UIADD3 UR4, UPT, UPT, UR43, 0x38, URZ ;  /* 0x000000382b047890 */ /* 0x000fe2000fffe0ff */
[----:B------:R-:W-:Y:S02]  /*5950*/  LOP3.LUT R108, R108, 0x1, RZ, 0x3c, !PT ;  /* 0x000000016c6c7812 */ /* 0x000fe400078e3cff */
[----:B------:R2:W1:Y:S01]  /*5960*/  @P0 LDS.128 R52, [R104+0x10] ;  /* 0x0000100068340984 */ /* 0x0004620000000c00 */
[----:B------:R-:W-:Y:S01]  /*5970*/  UPRMT UR4, UR37, 0x654, UR4 ;  /* 0x0000065425047896 */ /* 0x000fe20008000004 */
[----:B------:R-:W-:Y:S01]  /*5980*/  @!PT LDS RZ, [RZ] ;  /* 0x00000000fffff984 */ /* 0x000fe20000000800 */
[----:B------:R-:W-:Y:S01]  /*5990*/  @!PT LDS RZ, [RZ] ;  /* 0x00000000fffff984 */ /* 0x000fe20000000800 */
[----:B------:R-:W-:Y:S01]  /*59a0*/  @!PT LDS RZ, [RZ] ;  /* 0x00000000fffff984 */ /* 0x000fe20000000800 */
[----:B------:R-:W-:Y:S01]  /*59b0*/  @!PT LDS RZ, [RZ] ;  /* 0x00000000fffff984 */ /* 0x000fe20000000800 */
[----:B------:R5:W-:Y:S06]  /*59c0*/  MEMBAR.ALL.CTA ;  /* 0x0000000000007992 */ /* 0x000bec0000008000 */
[----:B-----5:R-:W5:Y:S02]  /*59d0*/  FENCE.VIEW.ASYNC.S ;  /* 0x00000000000073c6 */ /* 0x020f640000000000 */
[----:B-----5:R-:W-:Y:S03]  /*59e0*/  SYNCS.ARRIVE.TRANS64.RED.A1T0 RZ, [UR4], RZ ;  /* 0x000000ffffff79a7 */ /* 0x020fe60008100404 */
.L_x_102:
[----:B------:R-:W-:Y:S05]  /*59f0*/  BSYNC B1 ;  /* 0x0000000000017941 */ /* 0x000fea0003800000 */
.L_x_101:
[----:B-1----:R-:W-:Y:S04]  /*5a00*/  SHF.R.U32.HI R3, RZ, 0x15, R32 ;  /* 0x00000015ff037819 */ /* 0x002fe80000011620 */
[----:B------:R-:W-:Y:S01]  /*5a10*/  LOP3.LUT P0, RZ, R3, 0x3, R106, 0x48, !PT ;  /* 0x0000000303ff7812 */ /* 0x000fe2000780486a */
[----:B------:R-:W-:Y:S01]  /*5a20*/  @!UPT UIADD3 URZ, UPT, UPT, URZ, URZ, URZ ;  /* 0x000000fffffff290 */ /* 0x000fe2000fffe0ff */
[----:B------:R-:W-:Y:S11]  /*5a30*/  @P4 BRA `(.L_x_106) ;  /* 0x0000000000084947 */ /* 0x000ff60003800000 */
[----:B------:R-:W1:Y:S02]  /*5a40*/  SYNCS.PHASECHK.TRANS64.TRYWAIT P1, [R113+URZ+0x70], R2 ;  /* 0x00007002710075a7 */ /* 0x000e6400080211ff */
[----:B-1----:R-:W-:Y:S05]  /*5a50*/  @!P1 BRA `(.L_x_107) ;  /* 0x00000014004c9947 */ /* 0x002fea0003800000 */
.L_x_106:
[----:B------:R-:W-:Y:S05]  /*5a60*/  @!P0 BRA `(.L_x_108) ;  /* 0x0000000000408947 */ /* 0x000fea0003800000 */
[----:B------:R-:W1:Y:S01]  /*5a70*/  LDCU.64 UR8, c[0x4][0x70] ;  /* 0x01000e00ff0877ac */ /* 0x000e620008000a00 */
[----:B------:R-:W-:Y:S01]  /*5a80*/  MOV R3, 0x0 ;  /* 0x0000000000037802 */ /* 0x000fe20000000f00 */
[----:B------:R-:W-:Y:S02]  /*5a90*/  HFMA2 R12, -RZ, RZ, 0, 5.9604644775390625e-08 ;  /* 0x00000001ff0c7431 */ /* 0x000fe400000001ff */
[----:B------:R-:W-:Y:S02]  /*5aa0*/  IMAD.MOV.U32 R8, RZ, RZ, 0x192 ;  /* 0x00000192ff087424 */ /* 0x000fe400078e00ff */
[----:B------:R-:W-:Y:S01]  /*5ab0*/  IMAD.MOV.U32 R13, RZ, RZ, RZ ;  /* 0x000000ffff0d7224 */ /* 0x000fe200078e00ff */
[----:B------:R-:W5:Y:S01]  /*5ac0*/  LDCU.64 UR6, c[0x4][0x78] ;  /* 0x01000f00ff0677ac */ /* 0x000f620008000a00 */
[----:B------:R-:W2:Y:S01]  /*5ad0*/  LDC.64 R2, c[0x4][R3] ;  /* 0x0100000003027b82 */ /* 0x000ea20000000a00 */
[----:B------:R-:W3:Y:S01]  /*5ae0*/  LDCU.64 UR4, c[0x4][0x10] ;  /* 0x01000200ff0477ac */ /* 0x000ee20008000a00 */
[----:B-1----:R-:W-:Y:S01]  /*5af0*/  MOV R5, UR9 ;  /* 0x0000000900057c02 */ /* 0x002fe20008000f00 */
[----:B------:R-:W-:Y:S01]  /*5b00*/  IMAD.U32 R4, RZ, RZ, UR8 ;  /* 0x00000008ff047e24 */ /* 0x000fe2000f8e00ff */
[----:B-----5:R-:W-:Y:S01]  /*5b10*/  MOV R7, UR7 ;  /* 0x0000000700077c02 */ /* 0x020fe20008000f00 */
[----:B------:R-:W-:Y:S01]  /*5b20*/  IMAD.U32 R6, RZ, RZ, UR6 ;  /* 0x00000006ff067e24 */ /* 0x000fe2000f8e00ff */
[----:B---3--:R-:W-:Y:S01]  /*5b30*/  MOV R11, UR5 ;  /* 0x00000005000b7c02 */ /* 0x008fe20008000f00 */
[----:B------:R-:W-:Y:S02]  /*5b40*/  IMAD.U32 R10, RZ, RZ, UR4 ;  /* 0x00000004ff0a7e24 */ /* 0x000fe4000f8e00ff */
[----:B------:R-:W-:Y:S07]  /*5b50*/  LEPC R20, `(.L_x_108) ;  /* 0x000000001014794e */ /* 0x000fee0000000000 */
[----:B--2-4-:R-:W-:Y:S05]  /*5b60*/  CALL.ABS.NOINC R2 ;  /* 0x0000000002007343 */ /* 0x014fea0003c00000 */
.L_x_108:
[----:B------:R-:W-:Y:S01]  /*5b70*/  LOP3.LUT P0, RZ, R103, 0x60, RZ, 0xc0, !PT ;  /* 0x0000006067ff7812 */ /* 0x000fe2000780c0ff */
[----:B------:R-:W-:Y:S05]  /*5b80*/  WARPSYNC.ALL ;  /* 0x0000000000007948 */ /* 0x000fea0003800000 */
[----:B------:R-:W-:Y:S01]  /*5b90*/  R2UR UR4, R32 ;  /* 0x00000000200472ca */ /* 0x000fe200000e0000 */
[----:B------:R-:W-:Y:S01]  /*5ba0*/  BSSY.RECONVERGENT B0, `(.L_x_109) ;  /* 0x000009e000007945 */ /* 0x000fe20003800200 */
[-C--:B----4-:R-:W-:Y:S02]  /*5bb0*/  F2FP.F16.E4M3.UNPACK_B R50, R56.reuse ;  /* 0x00000038ff32723e */ /* 0x090fe400020006ff */
[----:B------:R-:W-:Y:S02]  /*5bc0*/  F2FP.F16.E4M3.UNPACK_B R63, R56.H1 ;  /* 0x00000038ff3f723e */ /* 0x000fe400030006ff */
[-C--:B------:R-:W-:Y:S01]  /*5bd0*/  F2FP.F16.E4M3.UNPACK_B R56, R57.reuse ;  /* 0x00000039ff38723e */ /* 0x080fe200020006ff */
[--C-:B------:R-:W-:Y:S01]  /*5be0*/  HADD2.F32 R48, -RZ, R50.reuse.H0_H0 ;  /* 0x20000032ff307230 */ /* 0x100fe20000004100 */
[----:B------:R-:W-:Y:S01]  /*5bf0*/  F2FP.F16.E4M3.UNPACK_B R57, R57.H1 ;  /* 0x00000039ff39723e */ /* 0x000fe200030006ff */
[----:B------:R-:W-:Y:S01]  /*5c00*/  HADD2.F32 R50, -RZ, R50.H1_H1 ;  /* 0x30000032ff327230 */ /* 0x000fe20000004100 */
[-C--:B------:R-:W-:Y:S01]  /*5c10*/  F2FP.F16.E4M3.UNPACK_B R66, R52.reuse ;  /* 0x00000034ff42723e */ /* 0x080fe200020006ff */
[--C-:B------:R-:W-:Y:S01]  /*5c20*/  HADD2.F32 R51, -RZ, R63.reuse.H0_H0 ;  /* 0x2000003fff337230 */ /* 0x100fe20000004100 */
[----:B------:R-:W-:Y:S01]  /*5c30*/  F2FP.F16.E4M3.UNPACK_B R68, R52.H1 ;  /* 0x00000034ff44723e */ /* 0x000fe200030006ff */
[----:B------:R-:W1:Y:S01]  /*5c40*/  LDTM.x32 R4, tmem[UR4] ;  /* 0x00000004000479ee */ /* 0x000e6200082c0000 */
[----:B------:R-:W-:Y:S01]  /*5c50*/  NOP ;  /* 0x0000000000007918 */ /* 0x000fe20000000000 */
[----:B------:R-:W-:Y:S01]  /*5c60*/  IADD3 R113, PT, PT, R113, 0x90, RZ ;  /* 0x0000009071717810 */ /* 0x000fe20007ffe0ff */
[--C-:B------:R-:W-:Y:S01]  /*5c70*/  HADD2.F32 R65, -RZ, R66.reuse.H0_H0 ;  /* 0x20000042ff417230 */ /* 0x100fe20000004100 */
[----:B------:R-:W-:Y:S01]  /*5c80*/  F2FP.F16.E4M3.UNPACK_B R61, R58 ;  /* 0x0000003aff3d723e */ /* 0x000fe200020006ff */
[----:B------:R-:W-:Y:S01]  /*5c90*/  HADD2.F32 R66, -RZ, R66.H1_H1 ;  /* 0x30000042ff427230 */ /* 0x000fe20000004100 */
[----:B------:R-:W-:Y:S01]  /*5ca0*/  LOP3.LUT R113, R113, 0xfefffff8, RZ, 0xc0, !PT ;  /* 0xfefffff871717812 */ /* 0x000fe200078ec0ff */
[----:B------:R-:W-:Y:S01]  /*5cb0*/  HADD2.F32 R52, -RZ, R63.H1_H1 ;  /* 0x3000003fff347230 */ /* 0x000fe20000004100 */
[-C--:B------:R-:W-:Y:S01]  /*5cc0*/  F2FP.F16.E4M3.UNPACK_B R70, R53.reuse ;  /* 0x00000035ff46723e */ /* 0x080fe200020006ff */
[----:B------:R-:W-:Y:S01]  /*5cd0*/  HADD2.F32 R67, -RZ, R68.H0_H0 ;  /* 0x20000044ff437230 */ /* 0x000fe20000004100 */
[----:B-1----:R1:W-:Y:S01]  /*5ce0*/  SYNCS.ARRIVE.TRANS64.RED.A1T0 RZ, [R113+URZ], RZ ;  /* 0x000000ff71ff79a7 */ /* 0x0023e200081004ff */
[----:B------:R-:W-:Y:S01]  /*5cf0*/  F2FP.F16.E4M3.UNPACK_B R72, R53.H1 ;  /* 0x00000035ff48723e */ /* 0x000fe200030006ff */
[----:B------:R-:W-:Y:S01]  /*5d00*/  HADD2.F32 R53, -RZ, R56.H0_H0 ;  /* 0x20000038ff357230 */ /* 0x000fe20000004100 */
[-C--:B------:R-:W-:Y:S01]  /*5d10*/  F2FP.F16.E4M3.UNPACK_B R74, R54.reuse ;  /* 0x00000036ff4a723e */ /* 0x080fe200020006ff */
[----:B------:R-:W-:Y:S01]  /*5d20*/  HADD2.F32 R69, -RZ, R70.H0_H0 ;  /* 0x20000046ff457230 */ /* 0x000fe20000004100 */
[----:B------:R-:W-:Y:S01]  /*5d30*/  F2FP.F16.E4M3.UNPACK_B R76, R54.H1 ;  /* 0x00000036ff4c723e */ /* 0x000fe200030006ff */
[----:B------:R-:W-:Y:S01]  /*5d40*/  HADD2.F32 R54, -RZ, R56.H1_H1 ;  /* 0x30000038ff367230 */ /* 0x000fe20000004100 */
[----:B------:R-:W-:Y:S01]  /*5d50*/  F2FP.F16.E4M3.UNPACK_B R60, R58.H1 ;  /* 0x0000003aff3c723e */ /* 0x000fe200030006ff */
[----:B------:R-:W-:Y:S01]  /*5d60*/  HADD2.F32 R58, -RZ, R61.H1_H1 ;  /* 0x3000003dff3a7230 */ /* 0x000fe20000004100 */
[----:B------:R-:W-:Y:S01]  /*5d70*/  F2FP.F16.E4M3.UNPACK_B R78, R55 ;  /* 0x00000037ff4e723e */ /* 0x000fe200020006ff */
[----:B------:R-:W-:Y:S01]  /*5d80*/  HADD2.F32 R71, -RZ, R70.H1_H1 ;  /* 0x30000046ff477230 */ /* 0x000fe20000004100 */
[----:B------:R-:W-:Y:S01]  /*5d90*/  F2FP.F16.E4M3.UNPACK_B R62, R59 ;  /* 0x0000003bff3e723e */ /* 0x000fe200020006ff */
[--C-:B------:R-:W-:Y:S01]  /*5da0*/  HADD2.F32 R73, -RZ, R74.reuse.H0_H0 ;  /* 0x2000004aff497230 */ /* 0x100fe20000004100 */
[----:B------:R-:W-:Y:S01]  /*5db0*/  F2FP.F16.E4M3.UNPACK_B R80, R55.H1 ;  /* 0x00000037ff50723e */ /* 0x000fe200030006ff */
[C---:B---3--:R-:W-:Y:S01]  /*5dc0*/  FMUL R4, R46.reuse, R4 ;  /* 0x000000042e047220 */ /* 0x048fe20000400000 */
[C---:B------:R-:W-:Y:S01]  /*5dd0*/  FMUL R5, R46.reuse, R5 ;  /* 0x000000052e057220 */ /* 0x040fe20000400000 */
[C---:B------:R-:W-:Y:S01]  /*5de0*/  FMUL R8, R46.reuse, R8 ;  /* 0x000000082e087220 */ /* 0x040fe20000400000 */
[C---:B------:R-:W-:Y:S01]  /*5df0*/  FMUL R9, R46.reuse, R9 ;  /* 0x000000092e097220 */ /* 0x040fe20000400000 */
[C---:B------:R-:W-:Y:S01]  /*5e00*/  FFMA R4, R49.reuse, R48, R4 ;  /* 0x0000003031047223 */ /* 0x040fe20000000004 */
[C---:B------:R-:W-:Y:S01]  /*5e10*/  FFMA R5, R49.reuse, R50, R5 ;  /* 0x0000003231057223 */ /* 0x040fe20000000005 */
[C---:B------:R-:W-:Y:S01]  /*5e20*/  FMUL R12, R46.reuse, R12 ;  /* 0x0000000c2e0c7220 */ /* 0x040fe20000400000 */
[C---:B------:R-:W-:Y:S01]  /*5e30*/  FMUL R13, R46.reuse, R13 ;  /* 0x0000000d2e0d7220 */ /* 0x040fe20000400000 */
[C---:B------:R-:W-:Y:S01]  /*5e40*/  FMUL R16, R46.reuse, R16 ;  /* 0x000000102e107220 */ /* 0x040fe20000400000 */
[C---:B------:R-:W-:Y:S01]  /*5e50*/  FMUL R17, R46.reuse, R17 ;  /* 0x000000112e117220 */ /* 0x040fe20000400000 */
[C---:B------:R-:W-:Y:S01]  /*5e60*/  FMUL R20, R46.reuse, R20 ;  /* 0x000000142e147220 */ /* 0x040fe20000400000 */
[C---:B------:R-:W-:Y:S01]  /*5e70*/  FMUL R21, R46.reuse, R21 ;  /* 0x000000152e157220 */ /* 0x040fe20000400000 */
[C---:B------:R-:W-:Y:S01]  /*5e80*/  FMUL R0, R46.reuse, R24 ;  /* 0x000000182e007220 */ /* 0x040fe20000400000 */
[C---:B------:R-:W-:Y:S01]  /*5e90*/  FMUL R2, R46.reuse, R25 ;  /* 0x000000192e027220 */ /* 0x040fe20000400000 */
[----:B------:R-:W-:Y:S02]  /*5ea0*/  HADD2.F32 R74, -RZ, R74.H1_H1 ;  /* 0x3000004aff4a7230 */ /* 0x000fe40000004100 */
[C---:B------:R-:W-:Y:S01]  /*5eb0*/  FMUL R24, R46.reuse, R28 ;  /* 0x0000001c2e187220 */ /* 0x040fe20000400000 */
[C---:B------:R-:W-:Y:S01]  /*5ec0*/  FMUL R25, R46.reuse, R29 ;  /* 0x0000001d2e197220 */ /* 0x040fe20000400000 */
[--C-:B------:R-:W-:Y:S02]  /*5ed0*/  HADD2.F32 R77, -RZ, R78.reuse.H0_H0 ;  /* 0x2000004eff4d7230 */ /* 0x100fe40000004100 */
[C---:B------:R-:W-:Y:S01]  /*5ee0*/  FMUL R28, R46.reuse, R32 ;  /* 0x000000202e1c7220 */ /* 0x040fe20000400000 */
[----:B------:R-:W-:Y:S02]  /*5ef0*/  HADD2.F32 R78, -RZ, R78.H1_H1 ;  /* 0x3000004eff4e7230 */ /* 0x000fe40000004100 */
[C---:B------:R-:W-:Y:S01]  /*5f00*/  FMUL R29, R46.reuse, R33 ;  /* 0x000000212e1d7220 */ /* 0x040fe20000400000 */
[C---:B------:R-:W-:Y:S01]  /*5f10*/  FMUL R6, R46.reuse, R6 ;  /* 0x000000062e067220 */ /* 0x040fe20000400000 */
[C---:B------:R-:W-:Y:S01]  /*5f20*/  FMUL R7, R46.reuse, R7 ;  /* 0x000000072e077220 */ /* 0x040fe20000400000 */
[--C-:B------:R-:W-:Y:S02]  /*5f30*/  HADD2.F32 R55, -RZ, R57.reuse.H0_H0 ;  /* 0x20000039ff377230 */ /* 0x100fe40000004100 */
[C---:B------:R-:W-:Y:S01]  /*5f40*/  FMUL R10, R46.reuse, R10 ;  /* 0x0000000a2e0a7220 */ /* 0x040fe20000400000 */
[C---:B------:R-:W-:Y:S01]  /*5f50*/  FFMA R6, R49.reuse, R51, R6 ;  /* 0x0000003331067223 */ /* 0x040fe20000000006 */
[----:B------:R-:W-:Y:S02]  /*5f60*/  HADD2.F32 R56, -RZ, R57.H1_H1 ;  /* 0x30000039ff387230 */ /* 0x000fe40000004100 */
[C---:B------:R-:W-:Y:S01]  /*5f70*/  FFMA R7, R49.reuse, R52, R7 ;  /* 0x0000003431077223 */ /* 0x040fe20000000007 */
[C---:B------:R-:W-:Y:S01]  /*5f80*/  FFMA R8, R49.reuse, R53, R8 ;  /* 0x0000003531087223 */ /* 0x040fe20000000008 */
[C---:B------:R-:W-:Y:S01]  /*5f90*/  FFMA R9, R49.reuse, R54, R9 ;  /* 0x0000003631097223 */ /* 0x040fe20000000009 */
[----:B------:R-:W-:Y:S02]  /*5fa0*/  HADD2.F32 R57, -RZ, R61.H0_H0 ;  /* 0x2000003dff397230 */ /* 0x000fe40000004100 */
[----:B------:R-:W-:Y:S01]  /*5fb0*/  FFMA R10, R49, R55, R10 ;  /* 0x00000037310a7223 */ /* 0x000fe2000000000a */
[----:B------:R-:W-:Y:S01]  /*5fc0*/  F2FP.SATFINITE.E4M3.F32.PACK_AB_MERGE_C R96, R7, R6, RZ ;  /* 0x000000060760723e */ /* 0x000fe200048070ff */
[----:B------:R-:W-:Y:S02]  /*5fd0*/  HADD2.F32 R61, -RZ, R62.H0_H0 ;  /* 0x2000003eff3d7230 */ /* 0x000fe40000004100 */
[C---:B------:R-:W-:Y:S01]  /*5fe0*/  FMUL R11, R46.reuse, R11 ;  /* 0x0000000b2e0b7220 */ /* 0x040fe20000400000 */
[----:B------:R-:W-:Y:S01]  /*5ff0*/  F2FP.F16.E4M3.UNPACK_B R64, R59.H1 ;  /* 0x0000003bff40723e */ /* 0x000fe200030006ff */
[----:B------:R-:W-:Y:S01]  /*6000*/  HADD2.F32 R59, -RZ, R60.H0_H0 ;  /* 0x2000003cff3b7230 */ /* 0x000fe20000004100 */
[----:B------:R-:W-:Y:S01]  /*6010*/  F2FP.SATFINITE.E4M3.F32.PACK_AB_MERGE_C R96, R5, R4, R96 ;  /* 0x000000040560723e */ /* 0x000fe20004807060 */
[C---:B------:R-:W-:Y:S01]  /*6020*/  FFMA R11, R49.reuse, R56, R11 ;  /* 0x00000038310b7223 */ /* 0x040fe2000000000b */
[C---:B------:R-:W-:Y:S01]  /*6030*/  FFMA R12, R49.reuse, R57, R12 ;  /* 0x00000039310c7223 */ /* 0x040fe2000000000c */
[----:B------:R-:W-:Y:S01]  /*6040*/  FFMA R13, R49, R58, R13 ;  /* 0x0000003a310d7223 */ /* 0x000fe2000000000d */
[----:B------:R-:W-:Y:S02]  /*6050*/  HADD2.F32 R62, -RZ, R62.H1_H1 ;  /* 0x3000003eff3e7230 */ /* 0x000fe40000004100 */
[C---:B------:R-:W-:Y:S01]  /*6060*/  FMUL R14, R46.reuse, R14 ;  /* 0x0000000e2e0e7220 */ /* 0x040fe20000400000 */
[----:B------:R-:W-:Y:S01]  /*6070*/  HADD2.F32 R60, -RZ, R60.H1_H1 ;  /* 0x3000003cff3c7230 */ /* 0x000fe20000004100 */
[----:B------:R-:W-:Y:S01]  /*6080*/  F2FP.SATFINITE.E4M3.F32.PACK_AB_MERGE_C R97, R11, R10, RZ ;  /* 0x0000000a0b61723e */ /* 0x000fe200048070ff */
[C---:B------:R-:W-:Y:S01]  /*6090*/  FMUL R15, R46.reuse, R15 ;  /* 0x0000000f2e0f7220 */ /* 0x040fe20000400000 */
[--C-:B------:R-:W-:Y:S02]  /*60a0*/  HADD2.F32 R63, -RZ, R64.reuse.H0_H0 ;  /* 0x20000040ff3f7230 */ /* 0x100fe40000004100 */
[----:B------:R-:W-:Y:S01]  /*60b0*/  FFMA R14, R49, R59, R14 ;  /* 0x0000003b310e7223 */ /* 0x000fe2000000000e */
[----:B------:R-:W-:Y:S01]  /*60c0*/  F2FP.SATFINITE.E4M3.F32.PACK_AB_MERGE_C R97, R9, R8, R97 ;  /* 0x000000080961723e */ /* 0x000fe20004807061 */
[C---:B------:R-:W-:Y:S01]  /*60d0*/  FFMA R15, R49.reuse, R60, R15 ;  /* 0x0000003c310f7223 */ /* 0x040fe2000000000f */
[C---:B------:R-:W-:Y:S01]  /*60e0*/  FFMA R16, R49.reuse, R61, R16 ;  /* 0x0000003d31107223 */ /* 0x040fe20000000010 */
[C---:B------:R-:W-:Y:S01]  /*60f0*/  FFMA R17, R49.reuse, R62, R17 ;  /* 0x0000003e31117223 */ /* 0x040fe20000000011 */
[----:B------:R-:W-:Y:S02]  /*6100*/  HADD2.F32 R64, -RZ, R64.H1_H1 ;  /* 0x30000040ff407230 */ /* 0x000fe40000004100 */
[C---:B------:R-:W-:Y:S01]  /*6110*/  FMUL R18, R46.reuse, R18 ;  /* 0x000000122e127220 */ /* 0x040fe20000400000 */
[C---:B------:R-:W-:Y:S01]  /*6120*/  FMUL R19, R46.reuse, R19 ;  /* 0x000000132e137220 */ /* 0x040fe20000400000 */
[----:B------:R-:W-:Y:S02]  /*6130*/  HADD2.F32 R68, -RZ, R68.H1_H1 ;  /* 0x30000044ff447230 */ /* 0x000fe40000004100 */
[C---:B------:R-:W-:Y:S01]  /*6140*/  FMUL R22, R46.reuse, R22 ;  /* 0x000000162e167220 */ /* 0x040fe20000400000 */
[C---:B------:R-:W-:Y:S01]  /*6150*/  FFMA R18, R49.reuse, R63, R18 ;  /* 0x0000003f31127223 */ /* 0x040fe20000000012 */
[C---:B------:R-:W-:Y:S01]  /*6160*/  FFMA R19, R49.reuse, R64, R19 ;  /* 0x0000004031137223 */ /* 0x040fe20000000013 */
[C---:B------:R-:W-:Y:S01]  /*6170*/  FMUL R23, R46.reuse, R23 ;  /* 0x000000172e177220 */ /* 0x040fe20000400000 */
[C---:B------:R-:W-:Y:S01]  /*6180*/  FFMA R20, R49.reuse, R65, R20 ;  /* 0x0000004131147223 */ /* 0x040fe20000000014 */
[C---:B------:R-:W-:Y:S01]  /*6190*/  FFMA R21, R49.reuse, R66, R21 ;  /* 0x0000004231157223 */ /* 0x040fe20000000015 */
[--C-:B------:R-:W-:Y:S02]  /*61a0*/  HADD2.F32 R70, -RZ, R72.reuse.H0_H0 ;  /* 0x20000048ff467230 */ /* 0x100fe40000004100 */
[C---:B------:R-:W-:Y:S01]  /*61b0*/  FFMA R22, R49.reuse, R67, R22 ;  /* 0x0000004331167223 */ /* 0x040fe20000000016 */
[----:B------:R-:W-:Y:S02]  /*61c0*/  HADD2.F32 R72, -RZ, R72.H1_H1 ;  /* 0x30000048ff487230 */ /* 0x000fe40000004100 */
[C---:B------:R-:W-:Y:S01]  /*61d0*/  FMUL R3, R46.reuse, R26 ;  /* 0x0000001a2e037220 */ /* 0x040fe20000400000 */
        /* <DEDUP_REMOVED lines=16> */
[----:B------:R-:W-:Y:S01]  /*62e0*/  FFMA R31, R49, R76, R31 ;  /* 0x0000004c311f7223 */ /* 0x000fe2000000001f */
[----:B------:R-:W-:Y:S01]  /*62f0*/  FMUL R35, R46, R35 ;  /* 0x000000232e237220 */ /* 0x000fe20000400000 */
[----:B------:R-:W-:Y:S01]  /*6300*/  F2FP.SATFINITE.E4M3.F32.PACK_AB_MERGE_C R98, R15, R14, RZ ;  /* 0x0000000e0f62723e */ /* 0x000fe200048070ff */
[----:B------:R-:W-:Y:S01]  /*6310*/  FFMA R28, R49, R77, R28 ;  /* 0x0000004d311c7223 */ /* 0x000fe2000000001c */
[----:B------:R-:W-:Y:S01]  /*6320*/  F2FP.SATFINITE.E4M3.F32.PACK_AB_MERGE_C R99, R19, R18, RZ ;  /* 0x000000121363723e */ /* 0x000fe200048070ff */
[C---:B------:R-:W-:Y:S01]  /*6330*/  FFMA R29, R49.reuse, R78, R29 ;  /* 0x0000004e311d7223 */ /* 0x040fe2000000001d */
[C---:B------:R-:W-:Y:S01]  /*6340*/  FFMA R30, R49.reuse, R79, R30 ;  /* 0x0000004f311e7223 */ /* 0x040fe2000000001e */
[----:B------:R-:W-:Y:S01]  /*6350*/  FFMA R35, R49, R80, R35 ;  /* 0x0000005031237223 */ /* 0x000fe20000000023 */
[----:B------:R-:W-:Y:S02]  /*6360*/  F2FP.SATFINITE.E4M3.F32.PACK_AB_MERGE_C R98, R13, R12, R98 ;  /* 0x0000000c0d62723e */ /* 0x000fe40004807062 */
[----:B------:R-:W-:Y:S02]  /*6370*/  F2FP.SATFINITE.E4M3.F32.PACK_AB_MERGE_C R99, R17, R16, R99 ;  /* 0x000000101163723e */ /* 0x000fe40004807063 */
[----:B------:R-:W-:Y:S02]  /*6380*/  F2FP.SATFINITE.E4M3.F32.PACK_AB_MERGE_C R116, R23, R22, RZ ;  /* 0x000000161774723e */ /* 0x000fe400048070ff */
[----:B------:R-:W-:Y:S01]  /*6390*/  F2FP.SATFINITE.E4M3.F32.PACK_AB_MERGE_C R117, R27, R3, RZ ;  /* 0x000000031b75723e */ /* 0x000fe200048070ff */
[----:B------:R3:W-:Y:S01]  /*63a0*/  STS.128 [R105+UR43+0x1200], R96 ;  /* 0x0012006069007988 */ /* 0x0007e20008000c2b */
[----:B------:R-:W-:Y:S02]  /*63b0*/  F2FP.SATFINITE.E4M3.F32.PACK_AB_MERGE_C R115, R31, R26, RZ ;  /* 0x0000001a1f73723e */ /* 0x000fe400048070ff */
[----:B------:R-:W-:Y:S02]  /*63c0*/  F2FP.SATFINITE.E4M3.F32.PACK_AB_MERGE_C R120, R35, R30, RZ ;  /* 0x0000001e2378723e */ /* 0x000fe400048070ff */
[----:B------:R-:W-:Y:S02]  /*63d0*/  F2FP.SATFINITE.E4M3.F32.PACK_AB_MERGE_C R116, R21, R20, R116 ;  /* 0x000000141574723e */ /* 0x000fe40004807074 */
[----:B------:R-:W-:Y:S02]  /*63e0*/  F2FP.SATFINITE.E4M3.F32.PACK_AB_MERGE_C R117, R2, R0, R117 ;  /* 0x000000000275723e */ /* 0x000fe40004807075 */
[----:B------:R-:W-:Y:S02]  /*63f0*/  F2FP.SATFINITE.E4M3.F32.PACK_AB_MERGE_C R118, R25, R24, R115 ;  /* 0x000000181976723e */ /* 0x000fe40004807073 */
[----:B------:R-:W-:Y:S02]  /*6400*/  F2FP.SATFINITE.E4M3.F32.PACK_AB_MERGE_C R119, R29, R28, R120 ;  /* 0x0000001c1d77723e */ /* 0x000fe40004807078 */
[----:B-1----:R-:W-:Y:S03]  /*6410*/  IADD3 R113, PT, PT, R44, 0x1, RZ ;  /* 0x000000012c717810 */ /* 0x002fe60007ffe0ff */
[----:B------:R3:W-:Y:S01]  /*6420*/  STS.128 [R104+0x1010], R116 ;  /* 0x0010107468007388 */ /* 0x0007e20000000c00 */
[----:B------:R-:W-:Y:S01]  /*6430*/  @!PT LDS RZ, [RZ] ;  /* 0x00000000fffff984 */ /* 0x000fe20000000800 */
[----:B------:R-:W-:Y:S01]  /*6440*/  @!PT LDS RZ, [RZ] ;  /* 0x00000000fffff984 */ /* 0x000fe20000000800 */
[----:B------:R-:W-:Y:S01]  /*6450*/  @!PT LDS RZ, [RZ] ;  /* 0x00000000fffff984 */ /* 0x000fe20000000800 */
[----:B------:R-:W-:Y:S01]  /*6460*/  @!PT LDS RZ, [RZ] ;  /* 0x00000000fffff984 */ /* 0x000fe20000000800 */
[----:B------:R1:W-:Y:S07]  /*6470*/  MEMBAR.ALL.CTA ;  /* 0x0000000000007992 */ /* 0x0003ee0000008000 */
[----:B-1----:R-:W1:Y:S02]  /*6480*/  FENCE.VIEW.ASYNC.S ;  /* 0x00000000000073c6 */ /* 0x002e640000000000 */
[----:B-1----:R-:W-:Y:S06]  /*6490*/  BAR.SYNC.DEFER_BLOCKING 0x1, 0x80 ;  /* 0x0042000000007b1d */ /* 0x002fec0000010000 */
[----:B------:R-:W-:Y:S05]  /*64a0*/  @P0 BRA `(.L_x_110) ;  /* 0x0000000000340947 */ /* 0x000fea0003800000 */
[----:B------:R-:W-:Y:S01]  /*64b0*/  UIADD3 UR12, UPT, UPT, UR43, 0x1200, URZ ;  /* 0x000012002b0c7890 */ /* 0x000fe2000fffe0ff */
[----:B------:R-:W-:Y:S01]  /*64c0*/  R2UR UR9, R94 ;  /* 0x000000005e0972ca */ /* 0x000fe200000e0000 */
[----:B------:R-:W-:Y:S01]  /*64d0*/  UIADD3 UR10, UP0, UPT, UR46, 0x680, URZ ;  /* 0x000006802e0a7890 */ /* 0x000fe2000ff1e0ff */
[----:B------:R-:W-:Y:S01]  /*64e0*/  R2UR UR8, R93 ;  /* 0x000000005d0872ca */ /* 0x000fe200000e0000 */
[----:B------:R-:W-:Y:S02]  /*64f0*/  UMOV UR7, UR36 ;  /* 0x0000002400077c82 */ /* 0x000fe40008000000 */
[----:B------:R-:W-:Y:S01]  /*6500*/  IMAD.U32 R111, RZ, RZ, UR12 ;  /* 0x0000000cff6f7e24 */ /* 0x000fe2000f8e00ff */
[----:B------:R-:W-:Y:S04]  /*6510*/  UIADD3.X UR11, UPT, UPT, URZ, UR47, URZ, UP0, !UPT ;  /* 0x0000002fff0b7290 */ /* 0x000fe800087fe4ff */
[----:B------:R-:W-:Y:S03]  /*6520*/  R2UR UR4, R111 ;  /* 0x000000006f0472ca */ /* 0x000fe600000e0000 */
[----:B------:R-:W-:Y:S02]  /*6530*/  USHF.L.U32 UR5, UR9, 0x6, URZ ;  /* 0x0000000609057899 */ /* 0x000fe400080006ff */
[----:B------:R-:W-:Y:S09]  /*6540*/  USHF.L.U32 UR6, UR8, 0x6, URZ ;  /* 0x0000000608067899 */ /* 0x000ff200080006ff */
[----:B------:R1:W-:Y:S01]  /*6550*/  UTMASTG.3D [UR4], [UR10] ;  /* 0x000000040a0073b5 */ /* 0x0003e20008010000 */
[----:B------:R0:W-:Y:S01]  /*6560*/  UTMACMDFLUSH ;  /* 0x00000000000079b7 */ /* 0x0001e20000000000 */
[----:B-1----:R-:W-:Y:S04]  /*6570*/  DEPBAR.LE SB0, 0x0 ;  /* 0x000080000000791a */ /* 0x002fe80000000000 */
.L_x_110:
[----:B------:R-:W-:Y:S05]  /*6580*/  BSYNC.RECONVERGENT B0 ;  /* 0x0000000000007941 */ /* 0x000fea0003800200 */
.L_x_109:
[----:B------:R-:W-:Y:S01]  /*6590*/  BAR.SYNC.DEFER_BLOCKING 0x1, 0x80 ;  /* 0x0042000000007b1d */ /* 0x000fe20000010000 */
[----:B------:R-:W-:Y:S01]  /*65a0*/  ISETP.NE.AND P2, PT, R112, RZ, PT ;  /* 0x000000ff7000720c */ /* 0x000fe20003f45270 */
[----:B------:R-:W-:Y:S01]  /*65b0*/  IMAD.IADD R94, R43, 0x1, R81 ;  /* 0x000000012b5e7824 */ /* 0x000fe200078e0251 */
[----:B------:R-:W-:Y:S01]  /*65c0*/  ISETP.NE.AND P0, PT, R114, 0x2, PT ;  /* 0x000000027200780c */ /* 0x000fe20003f05270 */
[----:B------:R-:W-:Y:S01]  /*65d0*/  IMAD.IADD R93, R45, 0x1, R92 ;  /* 0x000000012d5d7824 */ /* 0x000fe200078e025c */
[----:B------:R-:W-:Y:S02]  /*65e0*/  ISETP.NE.AND P1, PT, R113, 0x4, PT ;  /* 0x000000047100780c */ /* 0x000fe40003f25270 */
[----:B------:R-:W-:Y:S02]  /*65f0*/  SEL R0, RZ, 0x1, P0 ;  /* 0x00000001ff007807 */ /* 0x000fe40000000000 */
[----:B------:R-:W-:Y:S02]  /*6600*/  SEL R3, RZ, 0x1, P1 ;  /* 0x00000001ff037807 */ /* 0x000fe40000800000 */
[----:B------:R-:W-:Y:S02]  /*6610*/  LOP3.LUT R109, R109, R0, RZ, 0x3c, !PT ;  /* 0x000000006d6d7212 */ /* 0x000fe400078e3cff */
[----:B------:R-:W-:Y:S02]  /*6620*/  LOP3.LUT R110, R110, R3, RZ, 0x3c, !PT ;  /* 0x000000036e6e7212 */ /* 0x000fe400078e3cff */
[----:B------:R-:W-:Y:S02]  /*6630*/  @P2 R2UR UR36, R107 ;  /* 0x000000006b2422ca */ /* 0x000fe400000e0000 */
[----:B------:R-:W-:Y:S02]  /*6640*/  SEL R114, R114, RZ, P0 ;  /* 0x000000ff72727207 */ /* 0x000fe40000000000 */
[----:B------:R-:W-:Y:S01]  /*6650*/  SEL R44, R113, RZ, P1 ;  /* 0x000000ff712c7207 */ /* 0x000fe20000800000 */
[----:B------:R-:W-:Y:S10]  /*6660*/  @P2 BRA `(.L_x_111) ;  /* 0xffffffe400a02947 */ /* 0x000ff4000383ffff */
[----:B------:R-:W-:Y:S05]  /*6670*/  EXIT ;  /* 0x000000000000794d */ /* 0x000fea0003800000 */
.L_x_24:
[----:B--2---:R2:W4:Y:S02]  /*6680*/  SYNCS.PHASECHK.TRANS64.TRYWAIT P0, [R3+URZ+0xc0], R2 ;  /* 0x0000c002030075a7 */ /* 0x00452400080011ff */
[----:B----4-:R-:W-:Y:S05]  /*6690*/  @!P0 NANOSLEEP.SYNCS 0x989680 ;  /* 0x009896800000895d */ /* 0x010fea0003900000 */
[----:B------:R-:W4:Y:S02]  /*66a0*/  @!P0 SYNCS.PHASECHK.TRANS64 P0, [R3+URZ+0xc0], R2 ;  /* 0x0000c002030085a7 */ /* 0x000f2400080010ff */
[----:B----4-:R-:W-:Y:S05]  /*66b0*/  @!P0 BRA `(.L_x_24) ;  /* 0xfffffffc00f08947 */ /* 0x010fea000383ffff */
[----:B------:R-:W-:Y:S05]  /*66c0*/  BRA `(.L_x_112) ;  /* 0xffffffb000307947 */ /* 0x000fea000383ffff */
.L_x_27:
[----:B-1----:R-:W-:-:S07]  /*66d0*/  MOV R2, UR33 ;  /* 0x0000002100027c02 */ /* 0x002fce0008000f00 */
.L_x_113:
[----:B-1----:R1:W2:Y:S02]  /*66e0*/  SYNCS.PHASECHK.TRANS64.TRYWAIT P0, [R2+URZ+0x18], R5 ;  /* 0x00001805020075a7 */ /* 0x0022a400080011ff */
[----:B--2---:R-:W-:Y:S05]  /*66f0*/  @!P0 NANOSLEEP.SYNCS 0x989680 ;  /* 0x009896800000895d */ /* 0x004fea0003900000 */
[----:B------:R-:W2:Y:S02]  /*6700*/  @!P0 SYNCS.PHASECHK.TRANS64 P0, [R2+URZ+0x18], R5 ;  /* 0x00001805020085a7 */ /* 0x000ea400080010ff */
[----:B--2---:R-:W-:Y:S05]  /*6710*/  @!P0 BRA `(.L_x_113) ;  /* 0xfffffffc00f08947 */ /* 0x004fea000383ffff */
[----:B------:R-:W-:Y:S05]  /*6720*/  BRA `(.L_x_26) ;  /* 0xffffffb000987947 */ /* 0x000fea000383ffff */
.L_x_34:
[----:B-1----:R-:W-:-:S07]  /*6730*/  MOV R2, UR17 ;  /* 0x0000001100027c02 */ /* 0x002fce0008000f00 */
.L_x_114:
[----:B-1----:R1:W2:Y:S02]  /*6740*/  SYNCS.PHASECHK.TRANS64.TRYWAIT P0, [R2+URZ+0x18], R5 ;  /* 0x00001805020075a7 */ /* 0x0022a400080011ff */
[----:B--2---:R-:W-:Y:S05]  /*6750*/  @!P0 NANOSLEEP.SYNCS 0x989680 ;  /* 0x009896800000895d */ /* 0x004fea0003900000 */
[----:B------:R-:W2:Y:S02]  /*6760*/  @!P0 SYNCS.PHASECHK.TRANS64 P0, [R2+URZ+0x18], R5 ;  /* 0x00001805020085a7 */ /* 0x000ea400080010ff */
[----:B--2---:R-:W-:Y:S05]  /*6770*/  @!P0 BRA `(.L_x_114) ;  /* 0xfffffffc00f08947 */ /* 0x004fea000383ffff */
[----:B------:R-:W-:Y:S05]  /*6780*/  BRA `(.L_x_33) ;  /* 0xffffffb400547947 */ /* 0x000fea000383ffff */
.L_x_39:
[----:B-1----:R1:W2:Y:S02]  /*6790*/  SYNCS.PHASECHK.TRANS64.TRYWAIT P0, [R2+URZ+0x50], R3 ;  /* 0x00005003020075a7 */ /* 0x0022a400080011ff */
[----:B--2---:R-:W-:Y:S05]  /*67a0*/  @!P0 NANOSLEEP.SYNCS 0x989680 ;  /* 0x009896800000895d */ /* 0x004fea0003900000 */
[----:B------:R-:W2:Y:S02]  /*67b0*/  @!P0 SYNCS.PHASECHK.TRANS64 P0, [R2+URZ+0x50], R3 ;  /* 0x00005003020085a7 */ /* 0x000ea400080010ff */
[----:B--2---:R-:W-:Y:S05]  /*67c0*/  @!P0 BRA `(.L_x_39) ;  /* 0xfffffffc00f08947 */ /* 0x004fea000383ffff */
[----:B------:R-:W-:Y:S05]  /*67d0*/  BRA `(.L_x_115) ;  /* 0xffffffb400f87947 */ /* 0x000fea000383ffff */
.L_x_43:
[----:B---3--:R-:W-:-:S07]  /*67e0*/  MOV R0, UR5 ;  /* 0x0000000500007c02 */ /* 0x008fce0008000f00 */
.L_x_116:
[----:B-1----:R1:W2:Y:S02]  /*67f0*/  SYNCS.PHASECHK.TRANS64.TRYWAIT P0, [R0+URZ], R3 ;  /* 0x00000003000075a7 */ /* 0x0022a400080011ff */
[----:B--2---:R-:W-:Y:S05]  /*6800*/  @!P0 NANOSLEEP.SYNCS 0x989680 ;  /* 0x009896800000895d */ /* 0x004fea0003900000 */
[----:B------:R-:W2:Y:S02]  /*6810*/  @!P0 SYNCS.PHASECHK.TRANS64 P0, [R0+URZ], R3 ;  /* 0x00000003000085a7 */ /* 0x000ea400080010ff */
[----:B--2---:R-:W-:Y:S05]  /*6820*/  @!P0 BRA `(.L_x_116) ;  /* 0xfffffffc00f08947 */ /* 0x004fea000383ffff */
[----:B------:R-:W-:Y:S05]  /*6830*/  BRA `(.L_x_117) ;  /* 0xffffffbc00687947 */ /* 0x000fea000383ffff */
.L_x_44:
[----:B---3--:R-:W-:-:S07]  /*6840*/  MOV R0, UR5 ;  /* 0x0000000500007c02 */ /* 0x008fce0008000f00 */
.L_x_118:
[----:B-1----:R1:W2:Y:S02]  /*6850*/  SYNCS.PHASECHK.TRANS64.TRYWAIT P0, [R0+URZ], R3 ;  /* 0x00000003000075a7 */ /* 0x0022a400080011ff */
[----:B--2---:R-:W-:Y:S05]  /*6860*/  @!P0 NANOSLEEP.SYNCS 0x989680 ;  /* 0x009896800000895d */ /* 0x004fea0003900000 */
[----:B------:R-:W2:Y:S02]  /*6870*/  @!P0 SYNCS.PHASECHK.TRANS64 P0, [R0+URZ], R3 ;  /* 0x00000003000085a7 */ /* 0x000ea400080010ff */
[----:B--2---:R-:W-:Y:S05]  /*6880*/  @!P0 BRA `(.L_x_118) ;  /* 0xfffffffc00f08947 */ /* 0x004fea000383ffff */
[----:B------:R-:W-:Y:S05]  /*6890*/  BRA `(.L_x_119) ;  /* 0xffffffbc00747947 */ /* 0x000fea000383ffff */
.L_x_47:
[----:B-1----:R1:W2:Y:S02]  /*68a0*/  SYNCS.PHASECHK.TRANS64.TRYWAIT P0, [R0+URZ+0xb0], R5 ;  /* 0x0000b005000075a7 */ /* 0x0022a400080011ff */
[----:B--2---:R-:W-:Y:S05]  /*68b0*/  @!P0 NANOSLEEP.SYNCS 0x989680 ;  /* 0x009896800000895d */ /* 0x004fea0003900000 */
[----:B------:R-:W2:Y:S02]  /*68c0*/  @!P0 SYNCS.PHASECHK.TRANS64 P0, [R0+URZ+0xb0], R5 ;  /* 0x0000b005000085a7 */ /* 0x000ea400080010ff */
[----:B--2---:R-:W-:Y:S05]  /*68d0*/  @!P0 BRA `(.L_x_47) ;  /* 0xfffffffc00f08947 */ /* 0x004fea000383ffff */
[----:B------:R-:W-:Y:S05]  /*68e0*/  BRA `(.L_x_120) ;  /* 0xffffffbc00d47947 */ /* 0x000fea000383ffff */
.L_x_48:
[----:B------:R-:W-:-:S07]  /*68f0*/  MOV R0, UR5 ;  /* 0x0000000500007c02 */ /* 0x000fce0008000f00 */
.L_x_121:
[----:B-1----:R1:W2:Y:S02]  /*6900*/  SYNCS.PHASECHK.TRANS64.TRYWAIT P0, [R0+URZ+0x60], R7 ;  /* 0x00006007000075a7 */ /* 0x0022a400080011ff */
[----:B--2---:R-:W-:Y:S05]  /*6910*/  @!P0 NANOSLEEP.SYNCS 0x989680 ;  /* 0x009896800000895d */ /* 0x004fea0003900000 */
[----:B------:R-:W2:Y:S02]  /*6920*/  @!P0 SYNCS.PHASECHK.TRANS64 P0, [R0+URZ+0x60], R7 ;  /* 0x00006007000085a7 */ /* 0x000ea400080010ff */
[----:B--2---:R-:W-:Y:S05]  /*6930*/  @!P0 BRA `(.L_x_121) ;  /* 0xfffffffc00f08947 */ /* 0x004fea000383ffff */
[----:B------:R-:W-:Y:S05]  /*6940*/  BRA `(.L_x_122) ;  /* 0xffffffbc00e47947 */ /* 0x000fea000383ffff */
.L_x_49:
[----:B-1----:R1:W2:Y:S02]  /*6950*/  SYNCS.PHASECHK.TRANS64.TRYWAIT P1, [R0+URZ+0x50], R5 ;  /* 0x00005005000075a7 */ /* 0x0022a400080211ff */
[----:B--2---:R-:W-:Y:S05]  /*6960*/  @!P1 NANOSLEEP.SYNCS 0x989680 ;  /* 0x009896800000995d */ /* 0x004fea0003900000 */
[----:B------:R-:W2:Y:S02]  /*6970*/  @!P1 SYNCS.PHASECHK.TRANS64 P1, [R0+URZ+0x50], R5 ;  /* 0x00005005000095a7 */ /* 0x000ea400080210ff */
[----:B--2---:R-:W-:Y:S05]  /*6980*/  @!P1 BRA `(.L_x_49) ;  /* 0xfffffffc00f09947 */ /* 0x004fea000383ffff */
[----:B------:R-:W-:Y:S05]  /*6990*/  BRA `(.L_x_123) ;  /* 0xffffffc000147947 */ /* 0x000fea000383ffff */
.L_x_52:
[----:B------:R-:W-:-:S07]  /*69a0*/  MOV R0, UR5 ;  /* 0x0000000500007c02 */ /* 0x000fce0008000f00 */
.L_x_124:
[----:B-1----:R1:W2:Y:S02]  /*69b0*/  SYNCS.PHASECHK.TRANS64.TRYWAIT P0, [R0+URZ+0x60], R3 ;  /* 0x00006003000075a7 */ /* 0x0022a400080011ff */
[----:B--2---:R-:W-:Y:S05]  /*69c0*/  @!P0 NANOSLEEP.SYNCS 0x989680 ;  /* 0x009896800000895d */ /* 0x004fea0003900000 */
[----:B------:R-:W2:Y:S02]  /*69d0*/  @!P0 SYNCS.PHASECHK.TRANS64 P0, [R0+URZ+0x60], R3 ;  /* 0x00006003000085a7 */ /* 0x000ea400080010ff */
[----:B--2---:R-:W-:Y:S05]  /*69e0*/  @!P0 BRA `(.L_x_124) ;  /* 0xfffffffc00f08947 */ /* 0x004fea000383ffff */
[----:B------:R-:W-:Y:S05]  /*69f0*/  BRA `(.L_x_51) ;  /* 0xffffffc000687947 */ /* 0x000fea000383ffff */
.L_x_61:
[----:B-1----:R-:W-:-:S04]  /*6a00*/  MOV R4, UR6 ;  /* 0x0000000600047c02 */ /* 0x002fc80008000f00 */
[----:B------:R1:W2:Y:S03]  /*6a10*/  SYNCS.PHASECHK.TRANS64.TRYWAIT P0, [R4+URZ+0x8], R5 ;  /* 0x00000805040075a7 */ /* 0x0002a600080011ff */
[----:B--2---:R-:W-:Y:S05]  /*6a20*/  @!P0 NANOSLEEP.SYNCS 0x989680 ;  /* 0x009896800000895d */ /* 0x004fea0003900000 */
[----:B------:R-:W2:Y:S02]  /*6a30*/  @!P0 SYNCS.PHASECHK.TRANS64 P0, [R4+URZ+0x8], R5 ;  /* 0x00000805040085a7 */ /* 0x000ea400080010ff */
[----:B--2---:R-:W-:Y:S05]  /*6a40*/  @!P0 BRA `(.L_x_61) ;  /* 0xfffffffc00ec8947 */ /* 0x004fea000383ffff */
[----:B------:R-:W-:Y:S05]  /*6a50*/  BRA `(.L_x_60) ;  /* 0xffffffc4001c7947 */ /* 0x000fea000383ffff */
.L_x_63:
[----:B------:R-:W-:Y:S01]  /*6a60*/  BSSY B0, `(.L_x_125) ;  /* 0x0000006000007945 */ /* 0x000fe20003800000 */
[----:B------:R-:W-:-:S07]  /*6a70*/  MOV R15, 0xffffffff ;  /* 0xffffffff000f7802 */ /* 0x000fce0000000f00 */
[----:B-1---5:R-:W-:Y:S05]  /*6a80*/  WARPSYNC.COLLECTIVE R15, `(.L_x_126) ;  /* 0x000000000f0c7348 */ /* 0x022fea0003c00000 */
[----:B------:R-:W-:Y:S02]  /*6a90*/  ELECT P6, UR79, PT ;  /* 0x00000000004f782f */ /* 0x000fe400038c0000 */
[----:B------:R-:W-:Y:S01]  /*6aa0*/  MOV R14, UR79 ;  /* 0x0000004f000e7c02 */ /* 0x000fe20008000f00 */
[----:B-1---5:R-:W-:Y:S10]  /*6ab0*/  ENDCOLLECTIVE ;  /* 0x000000000000791b */ /* 0x022ff40003800000 */
.L_x_126:
[----:B------:R-:W-:Y:S05]  /*6ac0*/  BSYNC B0 ;  /* 0x0000000000007941 */ /* 0x000fea0003800000 */
.L_x_125:
[----:B------:R-:W-:Y:S05]  /*6ad0*/  BRA `(.L_x_127) ;  /* 0xffffffc4004c7947 */ /* 0x000fea000383ffff */
.L_x_65:
[----:B-1----:R-:W-:-:S04]  /*6ae0*/  MOV R2, UR6 ;  /* 0x0000000600027c02 */ /* 0x002fc80008000f00 */
[----:B------:R1:W2:Y:S03]  /*6af0*/  SYNCS.PHASECHK.TRANS64.TRYWAIT P0, [R2+URZ+0x8], R3 ;  /* 0x00000803020075a7 */ /* 0x0002a600080011ff */
[----:B--2---:R-:W-:Y:S05]  /*6b00*/  @!P0 NANOSLEEP.SYNCS 0x989680 ;  /* 0x009896800000895d */ /* 0x004fea0003900000 */
[----:B------:R-:W2:Y:S02]  /*6b10*/  @!P0 SYNCS.PHASECHK.TRANS64 P0, [R2+URZ+0x8], R3 ;  /* 0x00000803020085a7 */ /* 0x000ea400080010ff */
[----:B--2---:R-:W-:Y:S05]  /*6b20*/  @!P0 BRA `(.L_x_65) ;  /* 0xfffffffc00ec8947 */ /* 0x004fea000383ffff */
[----:B------:R-:W-:Y:S05]  /*6b30*/  BRA `(.L_x_64) ;  /* 0xffffffc400507947 */ /* 0x000fea000383ffff */
.L_x_66:
[----:B-1----:R1:W2:Y:S02]  /*6b40*/  SYNCS.PHASECHK.TRANS64.TRYWAIT P0, [R0+URZ+0x50], R5 ;  /* 0x00005005000075a7 */ /* 0x0022a400080011ff */
[----:B--2---:R-:W-:Y:S05]  /*6b50*/  @!P0 NANOSLEEP.SYNCS 0x989680 ;  /* 0x009896800000895d */ /* 0x004fea0003900000 */
[----:B------:R-:W2:Y:S02]  /*6b60*/  @!P0 SYNCS.PHASECHK.TRANS64 P0, [R0+URZ+0x50], R5 ;  /* 0x00005005000085a7 */ /* 0x000ea400080010ff */
[----:B--2---:R-:W-:Y:S05]  /*6b70*/  @!P0 BRA `(.L_x_66) ;  /* 0xfffffffc00f08947 */ /* 0x004fea000383ffff */
[----:B------:R-:W-:Y:S05]  /*6b80*/  BRA `(.L_x_128) ;  /* 0xffffffc800247947 */ /* 0x000fea000383ffff */
.L_x_68:
[----:B------:R-:W-:-:S07]  /*6b90*/  MOV R0, UR11 ;  /* 0x0000000b00007c02 */ /* 0x000fce0008000f00 */
.L_x_129:
[----:B-1----:R1:W2:Y:S02]  /*6ba0*/  SYNCS.PHASECHK.TRANS64.TRYWAIT P0, [R0+URZ+0x90], R5 ;  /* 0x00009005000075a7 */ /* 0x0022a400080011ff */
[----:B--2---:R-:W-:Y:S05]  /*6bb0*/  @!P0 NANOSLEEP.SYNCS 0x989680 ;  /* 0x009896800000895d */ /* 0x004fea0003900000 */
[----:B------:R-:W2:Y:S02]  /*6bc0*/  @!P0 SYNCS.PHASECHK.TRANS64 P0, [R0+URZ+0x90], R5 ;  /* 0x00009005000085a7 */ /* 0x000ea400080010ff */
[----:B--2---:R-:W-:Y:S05]  /*6bd0*/  @!P0 BRA `(.L_x_129) ;  /* 0xfffffffc00f08947 */ /* 0x004fea000383ffff */
[----:B------:R-:W-:Y:S05]  /*6be0*/  BRA `(.L_x_130) ;  /* 0xffffffc8006c7947 */ /* 0x000fea000383ffff */
.L_x_71:
[----:B------:R-:W-:Y:S07]  /*6bf0*/  MOV R0, UR9 ;  /* 0x0000000900007c02 */ /* 0x000fee0008000f00 */
.L_x_131:
[----:B-1----:R1:W2:Y:S02]  /*6c00*/  SYNCS.PHASECHK.TRANS64.TRYWAIT P0, [R0+URZ], R5 ;  /* 0x00000005000075a7 */ /* 0x0022a400080011ff */
[----:B--2---:R-:W-:Y:S05]  /*6c10*/  @!P0 NANOSLEEP.SYNCS 0x989680 ;  /* 0x009896800000895d */ /* 0x004fea0003900000 */
[----:B------:R-:W2:Y:S02]  /*6c20*/  @!P0 SYNCS.PHASECHK.TRANS64 P0, [R0+URZ], R5 ;  /* 0x00000005000085a7 */ /* 0x000ea400080010ff */
[----:B--2---:R-:W-:Y:S05]  /*6c30*/  @!P0 BRA `(.L_x_131) ;  /* 0xfffffffc00f08947 */ /* 0x004fea000383ffff */
[----:B------:R-:W-:Y:S05]  /*6c40*/  BRA `(.L_x_70) ;  /* 0xffffffc800847947 */ /* 0x000fea000383ffff */
.L_x_75:
[----:B-1----:R-:W-:-:S07]  /*6c50*/  MOV R0, UR7 ;  /* 0x0000000700007c02 */ /* 0x002fce0008000f00 */
.L_x_132:
[----:B-1----:R1:W2:Y:S02]  /*6c60*/  SYNCS.PHASECHK.TRANS64.TRYWAIT P0, [R0+URZ], R3 ;  /* 0x00000003000075a7 */ /* 0x0022a400080011ff */
[----:B--2---:R-:W-:Y:S05]  /*6c70*/  @!P0 NANOSLEEP.SYNCS 0x989680 ;  /* 0x009896800000895d */ /* 0x004fea0003900000 */
[----:B------:R-:W2:Y:S02]  /*6c80*/  @!P0 SYNCS.PHASECHK.TRANS64 P0, [R0+URZ], R3 ;  /* 0x00000003000085a7 */ /* 0x000ea400080010ff */
[----:B--2---:R-:W-:Y:S05]  /*6c90*/  @!P0 BRA `(.L_x_132) ;  /* 0xfffffffc00f08947 */ /* 0x004fea000383ffff */
[----:B------:R-:W-:Y:S05]  /*6ca0*/  BRA `(.L_x_133) ;  /* 0xffffffcc003c7947 */ /* 0x000fea000383ffff */
.L_x_76:
[----:B------:R-:W-:-:S07]  /*6cb0*/  MOV R0, UR7 ;  /* 0x0000000700007c02 */ /* 0x000fce0008000f00 */
.L_x_134:
[----:B-1----:R1:W2:Y:S02]  /*6cc0*/  SYNCS.PHASECHK.TRANS64.TRYWAIT P0, [R0+URZ], R3 ;  /* 0x00000003000075a7 */ /* 0x0022a400080011ff */
[----:B--2---:R-:W-:Y:S05]  /*6cd0*/  @!P0 NANOSLEEP.SYNCS 0x989680 ;  /* 0x009896800000895d */ /* 0x004fea0003900000 */
[----:B------:R-:W2:Y:S02]  /*6ce0*/  @!P0 SYNCS.PHASECHK.TRANS64 P0, [R0+URZ], R3 ;  /* 0x00000003000085a7 */ /* 0x000ea400080010ff */
[----:B--2---:R-:W-:Y:S05]  /*6cf0*/  @!P0 BRA `(.L_x_134) ;  /* 0xfffffffc00f08947 */ /* 0x004fea000383ffff */
[----:B------:R-:W-:Y:S05]  /*6d00*/  BRA `(.L_x_135) ;  /* 0xffffffcc00487947 */ /* 0x000fea000383ffff */
.L_x_77:
[----:B------:R-:W-:-:S07]  /*6d10*/  MOV R0, UR7 ;  /* 0x0000000700007c02 */ /* 0x000fce0008000f00 */
.L_x_136:
[----:B-1----:R1:W2:Y:S02]  /*6d20*/  SYNCS.PHASECHK.TRANS64.TRYWAIT P0, [R0+URZ], R3 ;  /* 0x00000003000075a7 */ /* 0x0022a400080011ff */
[----:B--2---:R-:W-:Y:S05]  /*6d30*/  @!P0 NANOSLEEP.SYNCS 0x989680 ;  /* 0x009896800000895d */ /* 0x004fea0003900000 */
[----:B------:R-:W2:Y:S02]  /*6d40*/  @!P0 SYNCS.PHASECHK.TRANS64 P0, [R0+URZ], R3 ;  /* 0x00000003000085a7 */ /* 0x000ea400080010ff */
[----:B--2---:R-:W-:Y:S05]  /*6d50*/  @!P0 BRA `(.L_x_136) ;  /* 0xfffffffc00f08947 */ /* 0x004fea000383ffff */
[----:B------:R-:W-:Y:S05]  /*6d60*/  BRA `(.L_x_137) ;  /* 0xffffffcc00547947 */ /* 0x000fea000383ffff */
.L_x_80:
[----:B------:R-:W-:-:S07]  /*6d70*/  MOV R0, UR8 ;  /* 0x0000000800007c02 */ /* 0x000fce0008000f00 */
.L_x_138:
[----:B-1----:R1:W2:Y:S02]  /*6d80*/  SYNCS.PHASECHK.TRANS64.TRYWAIT P1, [R0+URZ+0xd0], R3 ;  /* 0x0000d003000075a7 */ /* 0x0022a400080211ff */
[----:B--2---:R-:W-:Y:S05]  /*6d90*/  @!P1 NANOSLEEP.SYNCS 0x989680 ;  /* 0x009896800000995d */ /* 0x004fea0003900000 */
[----:B------:R-:W2:Y:S02]  /*6da0*/  @!P1 SYNCS.PHASECHK.TRANS64 P1, [R0+URZ+0xd0], R3 ;  /* 0x0000d003000095a7 */ /* 0x000ea400080210ff */
[----:B--2---:R-:W-:Y:S05]  /*6db0*/  @!P1 BRA `(.L_x_138) ;  /* 0xfffffffc00f09947 */ /* 0x004fea000383ffff */
[----:B------:R-:W-:Y:S05]  /*6dc0*/  BRA `(.L_x_139) ;  /* 0xffffffcc00a07947 */ /* 0x000fea000383ffff */
.L_x_85:
[----:B--2---:R2:W4:Y:S02]  /*6dd0*/  SYNCS.PHASECHK.TRANS64.TRYWAIT P0, [R0+URZ+0x50], R3 ;  /* 0x00005003000075a7 */ /* 0x00452400080011ff */
[----:B----4-:R-:W-:Y:S05]  /*6de0*/  @!P0 NANOSLEEP.SYNCS 0x989680 ;  /* 0x009896800000895d */ /* 0x010fea0003900000 */
[----:B------:R-:W4:Y:S02]  /*6df0*/  @!P0 SYNCS.PHASECHK.TRANS64 P0, [R0+URZ+0x50], R3 ;  /* 0x00005003000085a7 */ /* 0x000f2400080010ff */
[----:B----4-:R-:W-:Y:S05]  /*6e00*/  @!P0 BRA `(.L_x_85) ;  /* 0xfffffffc00f08947 */ /* 0x010fea000383ffff */
[----:B------:R-:W-:Y:S05]  /*6e10*/  BRA `(.L_x_140) ;  /* 0xffffffd000a47947 */ /* 0x000fea000383ffff */
.L_x_88:
[----:B------:R-:W-:Y:S07]  /*6e20*/  MOV R0, UR6 ;  /* 0x0000000600007c02 */ /* 0x000fee0008000f00 */
.L_x_141:
[----:B--2---:R2:W4:Y:S02]  /*6e30*/  SYNCS.PHASECHK.TRANS64.TRYWAIT P0, [R0+URZ+0x48], R3 ;  /* 0x00004803000075a7 */ /* 0x00452400080011ff */
[----:B----4-:R-:W-:Y:S05]  /*6e40*/  @!P0 NANOSLEEP.SYNCS 0x989680 ;  /* 0x009896800000895d */ /* 0x010fea0003900000 */
[----:B------:R-:W4:Y:S02]  /*6e50*/  @!P0 SYNCS.PHASECHK.TRANS64 P0, [R0+URZ+0x48], R3 ;  /* 0x00004803000085a7 */ /* 0x000f2400080010ff */
[----:B----4-:R-:W-:Y:S05]  /*6e60*/  @!P0 BRA `(.L_x_141) ;  /* 0xfffffffc00f08947 */ /* 0x010fea000383ffff */
[----:B------:R-:W-:Y:S05]  /*6e70*/  BRA `(.L_x_87) ;  /* 0xffffffd400907947 */ /* 0x000fea000383ffff */
.L_x_91:
[----:B------:R-:W-:Y:S07]  /*6e80*/  MOV R3, UR6 ;  /* 0x0000000600037c02 */ /* 0x000fee0008000f00 */
.L_x_142:
[----:B-1----:R1:W2:Y:S02]  /*6e90*/  SYNCS.PHASECHK.TRANS64.TRYWAIT P2, [R3+URZ+0x38], R26 ;  /* 0x0000381a030075a7 */ /* 0x0022a400080411ff */
[----:B--2---:R-:W-:Y:S05]  /*6ea0*/  @!P2 NANOSLEEP.SYNCS 0x989680 ;  /* 0x009896800000a95d */ /* 0x004fea0003900000 */
[----:B------:R-:W2:Y:S02]  /*6eb0*/  @!P2 SYNCS.PHASECHK.TRANS64 P2, [R3+URZ+0x38], R26 ;  /* 0x0000381a0300a5a7 */ /* 0x000ea400080410ff */
[----:B--2---:R-:W-:Y:S05]  /*6ec0*/  @!P2 BRA `(.L_x_142) ;  /* 0xfffffffc00f0a947 */ /* 0x004fea000383ffff */
[----:B------:R-:W-:Y:S05]  /*6ed0*/  BRA `(.L_x_143) ;  /* 0xffffffd800247947 */ /* 0x000fea000383ffff */
.L_x_94:
[----:B--2---:R2:W3:Y:S02]  /*6ee0*/  SYNCS.PHASECHK.TRANS64.TRYWAIT P0, [R0+URZ+0x50], R3 ;  /* 0x00005003000075a7 */ /* 0x0044e400080011ff */
[----:B---3--:R-:W-:Y:S05]  /*6ef0*/  @!P0 NANOSLEEP.SYNCS 0x989680 ;  /* 0x009896800000895d */ /* 0x008fea0003900000 */
[----:B------:R-:W3:Y:S02]  /*6f00*/  @!P0 SYNCS.PHASECHK.TRANS64 P0, [R0+URZ+0x50], R3 ;  /* 0x00005003000085a7 */ /* 0x000ee400080010ff */
[----:B---3--:R-:W-:Y:S05]  /*6f10*/  @!P0 BRA `(.L_x_94) ;  /* 0xfffffffc00f08947 */ /* 0x008fea000383ffff */
[----:B------:R-:W-:Y:S05]  /*6f20*/  BRA `(.L_x_144) ;  /* 0xffffffdc00847947 */ /* 0x000fea000383ffff */
.L_x_105:
[----:B-1----:R-:W-:Y:S04]  /*6f30*/  MOV R0, UR43 ;  /* 0x0000002b00007c02 */ /* 0x002fe80008000f00 */
[----:B------:R1:W2:Y:S03]  /*6f40*/  SYNCS.PHASECHK.TRANS64.TRYWAIT P1, [R0+URZ+0x30], R3 ;  /* 0x00003003000075a7 */ /* 0x0002a600080211ff */
[----:B--2---:R-:W-:Y:S05]  /*6f50*/  @!P1 NANOSLEEP.SYNCS 0x989680 ;  /* 0x009896800000995d */ /* 0x004fea0003900000 */
[----:B------:R-:W2:Y:S02]  /*6f60*/  @!P1 SYNCS.PHASECHK.TRANS64 P1, [R0+URZ+0x30], R3 ;  /* 0x00003003000095a7 */ /* 0x000ea400080210ff */
[----:B--2---:R-:W-:Y:S05]  /*6f70*/  @!P1 BRA `(.L_x_105) ;  /* 0xfffffffc00ec9947 */ /* 0x004fea000383ffff */
[----:B------:R-:W-:Y:S05]  /*6f80*/  BRA `(.L_x_104) ;  /* 0xffffffe800647947 */ /* 0x000fea000383ffff */
.L_x_107:
[----:B------:R1:W1:Y:S02]  /*6f90*/  SYNCS.PHASECHK.TRANS64.TRYWAIT P1, [R113+URZ+0x70], R2 ;  /* 0x00007002710075a7 */ /* 0x00026400080211ff */
[----:B-1----:R-:W-:Y:S05]  /*6fa0*/  @!P1 NANOSLEEP.SYNCS 0x989680 ;  /* 0x009896800000995d */ /* 0x002fea0003900000 */
[----:B------:R-:W1:Y:S02]  /*6fb0*/  @!P1 SYNCS.PHASECHK.TRANS64 P1, [R113+URZ+0x70], R2 ;  /* 0x00007002710095a7 */ /* 0x000e6400080210ff */
[----:B-1----:R-:W-:Y:S05]  /*6fc0*/  @!P1 BRA `(.L_x_107) ;  /* 0xfffffffc00f09947 */ /* 0x002fea000383ffff */
[----:B------:R-:W-:Y:S05]  /*6fd0*/  BRA `(.L_x_106) ;  /* 0xffffffe800a07947 */ /* 0x000fea000383ffff */
        .weak           $__internal_0_$__cuda_sm10x_tcgen05_guardrail_trap_col_being_dealloced_not_returned_by_alloc
        .type           $__internal_0_$__cuda_sm10x_tcgen05_guardrail_trap_col_being_dealloced_not_returned_by_alloc,@function
        .size           $__internal_0_$__cuda_sm10x_tcgen05_guardrail_trap_col_being_dealloced_not_returned_by_alloc,($__internal_1_$__cuda_sm10x_tcgen05_guardrail_trap_phase_invalid_during_alloc - $__internal_0_$__cuda_sm10x_tcgen05_guardrail_trap_col_being_dealloced_not_returned_by_alloc)
$__internal_0_$__cuda_sm10x_tcgen05_guardrail_trap_col_being_dealloced_not_returned_by_alloc:
[----:B------:R-:W-:Y:S05]  /*6fe0*/  BPT.TRAP 0x1 ;  /* 0x000000040000795c */ /* 0x000fea0000300000 */
[----:B------:R-:W-:-:S04]  /*6ff0*/  HFMA2 R3, -RZ, RZ, 0, 0 ;  /* 0x00000000ff037431 */ /* 0x000fc800000001ff */
[----:B------:R-:W-:Y:S05]  /*7000*/  RET.REL.NODEC R2 `(_ZN7cutlass13device_kernelINS_4gemm6kernel13GemmUniversalIN4cute5tupleIJiiiiEEENS1_10collective13CollectiveMmaINS1_35MainloopSm100TmaUmmaWarpSpecializedILi3ELi2ELi4ENS5_IJNS4_1CILi2EEENSA_ILi1EEESC_EEEEENS5_IJNSA_ILi128EEENSA_ILi64EEENSA_ILi32EEEEEENS_12float_e4m3_tENS5_IJlSC_lEEESJ_SK_NS4_8TiledMMAINS4_8MMA_AtomIJNS4_10MMA_TraitsINS4_25SM100_MMA_F8F6F4_2x1SM_SSEJSJ_SJ_fSF_SG_NS4_17integral_constantINS4_4UMMA5MajorELSR_0EEESS_NSP_INSQ_7ScaleInELST_0EEESU_EEEEEENS4_6LayoutINS5_IJSC_SC_SC_EEENS5_IJNSA_ILi0EEESZ_SZ_EEEEENS5_IJNS4_10UnderscoreES12_S12_EEEEENS4_18SM100_TMA_2SM_LOADENS4_14ComposedLayoutINS4_7SwizzleILi1ELi4ELi3EEENS4_18smem_ptr_flag_bitsILi8EEENSX_INS5_IJNSA_ILi8EEESH_EEENS5_IJSH_SC_EEEEEEEvNS4_8identityES15_S1F_vS1G_EENS_8epilogue10collective18CollectiveEpilogueINS1I_23Sm100TmaWarpSpecializedILi1ELi1ELi32ELb0ELb0EEEJNS5_IJSG_SG_SH_EEENS5_IJNSX_ISG_SC_EES1O_EEESJ_SK_SJ_SK_NS1I_6fusion15FusionCallbacksIS1M_NS1Q_17LinearCombinationISJ_fSJ_fLNS_15FloatRoundStyleE2EEES1N_S1P_JEEENS4_5SM1004TMEM4LOAD26SM100_TMEM_LOAD_32dp32b32xENS4_13SM90_TMA_LOADENS16_INS17_ILi2ELi4ELi3EEES1A_NSX_INS5_IJS1B_SG_EEENS5_IJSG_SC_EEEEEEENS4_39AutoVectorizingCopyWithAssumedAlignmentILi128EEENS4_14SM90_TMA_STOREES25_S27_S27_EEEvvEEEEvNT_6ParamsE) ;  /* 0xffffff8c02fc7950 */ /* 0x000fea0003c3ffff */
        .weak           $__internal_1_$__cuda_sm10x_tcgen05_guardrail_trap_phase_invalid_during_alloc
        .type           $__internal_1_$__cuda_sm10x_tcgen05_guardrail_trap_phase_invalid_during_alloc,@function
        .size           $__internal_1_$__cuda_sm10x_tcgen05_guardrail_trap_phase_invalid_during_alloc,($__internal_2_$__cuda_sm10x_tcgen05_guardrail_trap_unallocated_columns_being_dealloced - $__internal_1_$__cuda_sm10x_tcgen05_guardrail_trap_phase_invalid_during_alloc)
$__internal_1_$__cuda_sm10x_tcgen05_guardrail_trap_phase_invalid_during_alloc:
[----:B------:R-:W-:Y:S05]  /*7010*/  BPT.TRAP 0x1 ;  /* 0x000000040000795c */ /* 0x000fea0000300000 */
[----:B------:R-:W-:-:S04]  /*7020*/  MOV R3, 0x0 ;  /* 0x0000000000037802 */ /* 0x000fc80000000f00 */
[----:B------:R-:W-:Y:S05]  /*7030*/  RET.REL.NODEC R2 `(_ZN7cutlass13device_kernelINS_4gemm6kernel13GemmUniversalIN4cute5tupleIJiiiiEEENS1_10collective13CollectiveMmaINS1_35MainloopSm100TmaUmmaWarpSpecializedILi3ELi2ELi4ENS5_IJNS4_1CILi2EEENSA_ILi1EEESC_EEEEENS5_IJNSA_ILi128EEENSA_ILi64EEENSA_ILi32EEEEEENS_12float_e4m3_tENS5_IJlSC_lEEESJ_SK_NS4_8TiledMMAINS4_8MMA_AtomIJNS4_10MMA_TraitsINS4_25SM100_MMA_F8F6F4_2x1SM_SSEJSJ_SJ_fSF_SG_NS4_17integral_constantINS4_4UMMA5MajorELSR_0EEESS_NSP_INSQ_7ScaleInELST_0EEESU_EEEEEENS4_6LayoutINS5_IJSC_SC_SC_EEENS5_IJNSA_ILi0EEESZ_SZ_EEEEENS5_IJNS4_10UnderscoreES12_S12_EEEEENS4_18SM100_TMA_2SM_LOADENS4_14ComposedLayoutINS4_7SwizzleILi1ELi4ELi3EEENS4_18smem_ptr_flag_bitsILi8EEENSX_INS5_IJNSA_ILi8EEESH_EEENS5_IJSH_SC_EEEEEEEvNS4_8identityES15_S1F_vS1G_EENS_8epilogue10collective18CollectiveEpilogueINS1I_23Sm100TmaWarpSpecializedILi1ELi1ELi32ELb0ELb0EEEJNS5_IJSG_SG_SH_EEENS5_IJNSX_ISG_SC_EES1O_EEESJ_SK_SJ_SK_NS1I_6fusion15FusionCallbacksIS1M_NS1Q_17LinearCombinationISJ_fSJ_fLNS_15FloatRoundStyleE2EEES1N_S1P_JEEENS4_5SM1004TMEM4LOAD26SM100_TMEM_LOAD_32dp32b32xENS4_13SM90_TMA_LOADENS16_INS17_ILi2ELi4ELi3EEES1A_NSX_INS5_IJS1B_SG_EEENS5_IJSG_SC_EEEEEEENS4_39AutoVectorizingCopyWithAssumedAlignmentILi128EEENS4_14SM90_TMA_STOREES25_S27_S27_EEEvvEEEEvNT_6ParamsE) ;  /* 0xffffff8c02f07950 */ /* 0x000fea0003c3ffff */
        .weak           $__internal_2_$__cuda_sm10x_tcgen05_guardrail_trap_unallocated_columns_being_dealloced
        .type           $__internal_2_$__cuda_sm10x_tcgen05_guardrail_trap_unallocated_columns_being_dealloced,@function
        .size           $__internal_2_$__cuda_sm10x_tcgen05_guardrail_trap_unallocated_columns_being_dealloced,(.L_x_146 - $__internal_2_$__cuda_sm10x_tcgen05_guardrail_trap_unallocated_columns_being_dealloced)
$__internal_2_$__cuda_sm10x_tcgen05_guardrail_trap_unallocated_columns_being_dealloced:
[----:B------:R-:W-:Y:S05]  /*7040*/  BPT.TRAP 0x1 ;  /* 0x000000040000795c */ /* 0x000fea0000300000 */
[----:B------:R-:W-:-:S04]  /*7050*/  HFMA2 R3, -RZ, RZ, 0, 0 ;  /* 0x00000000ff037431 */ /* 0x000fc800000001ff */
[----:B------:R-:W-:Y:S05]  /*7060*/  RET.REL.NODEC R2 `(_ZN7cutlass13device_kernelINS_4gemm6kernel13GemmUniversalIN4cute5tupleIJiiiiEEENS1_10collective13CollectiveMmaINS1_35MainloopSm100TmaUmmaWarpSpecializedILi3ELi2ELi4ENS5_IJNS4_1CILi2EEENSA_ILi1EEESC_EEEEENS5_IJNSA_ILi128EEENSA_ILi64EEENSA_ILi32EEEEEENS_12float_e4m3_tENS5_IJlSC_lEEESJ_SK_NS4_8TiledMMAINS4_8MMA_AtomIJNS4_10MMA_TraitsINS4_25SM100_MMA_F8F6F4_2x1SM_SSEJSJ_SJ_fSF_SG_NS4_17integral_constantINS4_4UMMA5MajorELSR_0EEESS_NSP_INSQ_7ScaleInELST_0EEESU_EEEEEENS4_6LayoutINS5_IJSC_SC_SC_EEENS5_IJNSA_ILi0EEESZ_SZ_EEEEENS5_IJNS4_10UnderscoreES12_S12_EEEEENS4_18SM100_TMA_2SM_LOADENS4_14ComposedLayoutINS4_7SwizzleILi1ELi4ELi3EEENS4_18smem_ptr_flag_bitsILi8EEENSX_INS5_IJNSA_ILi8EEESH_EEENS5_IJSH_SC_EEEEEEEvNS4_8identityES15_S1F_vS1G_EENS_8epilogue10collective18CollectiveEpilogueINS1I_23Sm100TmaWarpSpecializedILi1ELi1ELi32ELb0ELb0EEEJNS5_IJSG_SG_SH_EEENS5_IJNSX_ISG_SC_EES1O_EEESJ_SK_SJ_SK_NS1I_6fusion15FusionCallbacksIS1M_NS1Q_17LinearCombinationISJ_fSJ_fLNS_15FloatRoundStyleE2EEES1N_S1P_JEEENS4_5SM1004TMEM4LOAD26SM100_TMEM_LOAD_32dp32b32xENS4_13SM90_TMA_LOADENS16_INS17_ILi2ELi4ELi3EEES1A_NSX_INS5_IJS1B_SG_EEENS5_IJSG_SC_EEEEEEENS4_39AutoVectorizingCopyWithAssumedAlignmentILi128EEENS4_14SM90_TMA_STOREES25_S27_S27_EEEvvEEEEvNT_6ParamsE) ;  /* 0xffffff8c02e47950 */ /* 0x000fea0003c3ffff */
.L_x_145:
[----:B------:R-:W-:-:S00]  /*7070*/  BRA `(.L_x_145) ;  /* 0xfffffffc00fc7947 */ /* 0x000fc0000383ffff */
[----:B------:R-:W-:-:S00]  /*7080*/  NOP ;  /* 0x0000000000007918 */ /* 0x000fc00000000000 */
[----:B------:R-:W-:-:S00]  /*7090*/  NOP ;  /* 0x0000000000007918 */ /* 0x000fc00000000000 */
[----:B------:R-:W-:-:S00]  /*70a0*/  NOP ;  /* 0x0000000000007918 */ /* 0x000fc00000000000 */
[----:B------:R-:W-:-:S00]  /*70b0*/  NOP ;  /* 0x0000000000007918 */ /* 0x000fc00000000000 */
[----:B------:R-:W-:-:S00]  /*70c0*/  NOP ;  /* 0x0000000000007918 */ /* 0x000fc00000000000 */
[----:B------:R-:W-:-:S00]  /*70d0*/  NOP ;  /* 0x0000000000007918 */ /* 0x000fc00000000000 */
[----:B------:R-:W-:-:S00]  /*70e0*/  NOP ;  /* 0x0000000000007918 */ /* 0x000fc00000000000 */
[----:B------:R-:W-:-:S00]  /*70f0*/  NOP ;  /* 0x0000000000007918 */ /* 0x000fc00000000000 */
.L_x_146:


//--------------------- .nv.global.init           --------------------------
	.section	.nv.global.init,"aw",@progbits
.nv.global.init:
	.type		$str$27,@object
	.size		$str$27,($str$28 - $str$27)
$str$27:
        /*0000*/ 	.byte	0x28, 0x61, 0x64, 0x64, 0x72, 0x65, 0x73, 0x73, 0x20, 0x26, 0x20, 0x6d, 0x61, 0x73, 0x6b, 0x29
        /*0010*/ 	.byte	0x20, 0x3d, 0x3d, 0x20, 0x30, 0x00
	.type		$str$28,@object
	.size		$str$28,($str$26 - $str$28)
$str$28:
        /*0016*/ 	.byte	0x2f, 0x74, 0x6d, 0x70, 0x2f, 0x63, 0x75, 0x74, 0x6c, 0x61, 0x73, 0x73, 0x5f, 0x73, 0x77, 0x65
        /*0026*/ 	.byte	0x65, 0x70, 0x5f, 0x73, 0x72, 0x63, 0x2f, 0x69, 0x6e, 0x63, 0x6c, 0x75, 0x64, 0x65, 0x2f, 0x63
        /*0036*/ 	.byte	0x75, 0x74, 0x65, 0x2f, 0x70, 0x6f, 0x69, 0x6e, 0x74, 0x65, 0x72, 0x5f, 0x66, 0x6c, 0x61, 0x67
        /*0046*/ 	.byte	0x67, 0x65, 0x64, 0x2e, 0x68, 0x70, 0x70, 0x00
	.type		$str$26,@object
	.size		$str$26,($str$25 - $str$26)
$str$26:
        /*004e*/ 	.byte	0x2f, 0x74, 0x6d, 0x70, 0x2f, 0x63, 0x75, 0x74, 0x6c, 0x61, 0x73, 0x73, 0x5f, 0x73, 0x77, 0x65
        /*005e*/ 	.byte	0x65, 0x70, 0x5f, 0x73, 0x72, 0x63, 0x2f, 0x69, 0x6e, 0x63, 0x6c, 0x75, 0x64, 0x65, 0x2f, 0x63
        /*006e*/ 	.byte	0x75, 0x74, 0x65, 0x2f, 0x61, 0x74, 0x6f, 0x6d, 0x2f, 0x63, 0x6f, 0x70, 0x79, 0x5f, 0x74, 0x72
        /*007e*/ 	.byte	0x61, 0x69, 0x74, 0x73, 0x5f, 0x73, 0x6d, 0x31, 0x30, 0x30, 0x2e, 0x68, 0x70, 0x70, 0x00
	.type		$str$25,@object
	.size		$str$25,(__unnamed_1 - $str$25)
$str$25:
        /*008d*/ 	.byte	0x28, 0x28, 0x75, 0x69, 0x6e, 0x74, 0x33, 0x32, 0x5f, 0x74, 0x28, 0x74, 0x68, 0x72, 0x65, 0x61
        /*009d*/ 	.byte	0x64, 0x49, 0x64, 0x78, 0x2e, 0x78, 0x29, 0x20, 0x2f, 0x20, 0x33, 0x32, 0x29, 0x20, 0x25, 0x20
        /*00ad*/ 	.byte	0x34, 0x29, 0x20, 0x3d, 0x3d, 0x20, 0x28, 0x28, 0x28, 0x74, 0x6d, 0x65, 0x6d, 0x5f, 0x61, 0x64
        /*00bd*/ 	.byte	0x64, 0x72, 0x20, 0x3e, 0x3e, 0x20, 0x31, 0x36, 0x29, 0x20, 0x2f, 0x20, 0x33, 0x32, 0x29, 0x20
        /*00cd*/ 	.byte	0x25, 0x20, 0x34, 0x29, 0x00
	.type		__unnamed_1,@object
	.size		__unnamed_1,(__unnamed_2 - __unnamed_1)
__unnamed_1:
        /*00d2*/ 	.byte	0x61, 0x75, 0x74, 0x6f, 0x20, 0x63, 0x75, 0x74, 0x65, 0x3a, 0x3a, 0x61, 0x73, 0x5f, 0x70, 0x6f
        /* <DEDUP_REMOVED lines=24> */
        /*0262*/ 	.byte	0x3c, 0x34, 0x30, 0x39, 0x36, 0x3e, 0x3e, 0x3e, 0x3e, 0x5d, 0x00
	.type		__unnamed_2,@object
	.size		__unnamed_2,(.L_2 - __unnamed_2)
__unnamed_2:
        /* <DEDUP_REMOVED lines=40> */
        /*04ed*/ 	.byte	0x74, 0x65, 0x3a, 0x3a, 0x43, 0x3c, 0x30, 0x3e, 0x3e, 0x3e, 0x3e, 0x5d, 0x00
.L_2:


//--------------------- .nv.shared._ZN7cutlass13device_kernelINS_4gemm6kernel13GemmUniversalIN4cute5tupleIJiiiiEEENS1_10collective13CollectiveMmaINS1_35MainloopSm100TmaUmmaWarpSpecializedILi3ELi2ELi4ENS5_IJNS4_1CILi2EEENSA_ILi1EEESC_EEEEENS5_IJNSA_ILi128EEENSA_ILi64EEENSA_ILi32EEEEEENS_12float_e4m3_tENS5_IJlSC_lEEESJ_SK_NS4_8TiledMMAINS4_8MMA_AtomIJNS4_10MMA_TraitsINS4_25SM100_MMA_F8F6F4_2x1SM_SSEJSJ_SJ_fSF_SG_NS4_17integral_constantINS4_4UMMA5MajorELSR_0EEESS_NSP_INSQ_7ScaleInELST_0EEESU_EEEEEENS4_6LayoutINS5_IJSC_SC_SC_EEENS5_IJNSA_ILi0EEESZ_SZ_EEEEENS5_IJNS4_10UnderscoreES12_S12_EEEEENS4_18SM100_TMA_2SM_LOADENS4_14ComposedLayoutINS4_7SwizzleILi1ELi4ELi3EEENS4_18smem_ptr_flag_bitsILi8EEENSX_INS5_IJNSA_ILi8EEESH_EEENS5_IJSH_SC_EEEEEEEvNS4_8identityES15_S1F_vS1G_EENS_8epilogue10collective18CollectiveEpilogueINS1I_23Sm100TmaWarpSpecializedILi1ELi1ELi32ELb0ELb0EEEJNS5_IJSG_SG_SH_EEENS5_IJNSX_ISG_SC_EES1O_EEESJ_SK_SJ_SK_NS1I_6fusion15FusionCallbacksIS1M_NS1Q_17LinearCombinationISJ_fSJ_fLNS_15FloatRoundStyleE2EEES1N_S1P_JEEENS4_5SM1004TMEM4LOAD26SM100_TMEM_LOAD_32dp32b32xENS4_13SM90_TMA_LOADENS16_INS17_ILi2ELi4ELi3EEES1A_NSX_INS5_IJS1B_SG_EEENS5_IJSG_SC_EEEEEEENS4_39AutoVectorizingCopyWithAssumedAlignmentILi128EEENS4_14SM90_TMA_STOREES25_S27_S27_EEEvvEEEEvNT_6ParamsE --------------------------
	.section	.nv.shared._ZN7cutlass13device_kernelINS_4gemm6kernel13GemmUniversalIN4cute5tupleIJiiiiEEENS1_10collective13CollectiveMmaINS1_35MainloopSm100TmaUmmaWarpSpecializedILi3ELi2ELi4ENS5_IJNS4_1CILi2EEENSA_ILi1EEESC_EEEEENS5_IJNSA_ILi128EEENSA_ILi64EEENSA_ILi32EEEEEENS_12float_e4m3_tENS5_IJlSC_lEEESJ_SK_NS4_8TiledMMAINS4_8MMA_AtomIJNS4_10MMA_TraitsINS4_25SM100_MMA_F8F6F4_2x1SM_SSEJSJ_SJ_fSF_SG_NS4_17integral_constantINS4_4UMMA5MajorELSR_0EEESS_NSP_INSQ_7ScaleInELST_0EEESU_EEEEEENS4_6LayoutINS5_IJSC_SC_SC_EEENS5_IJNSA_ILi0EEESZ_SZ_EEEEENS5_IJNS4_10UnderscoreES12_S12_EEEEENS4_18SM100_TMA_2SM_LOADENS4_14ComposedLayoutINS4_7SwizzleILi1ELi4ELi3EEENS4_18smem_ptr_flag_bitsILi8EEENSX_INS5_IJNSA_ILi8EEESH_EEENS5_IJSH_SC_EEEEEEEvNS4_8identityES15_S1F_vS1G_EENS_8epilogue10collective18CollectiveEpilogueINS1I_23Sm100TmaWarpSpecializedILi1ELi1ELi32ELb0ELb0EEEJNS5_IJSG_SG_SH_EEENS5_IJNSX_ISG_SC_EES1O_EEESJ_SK_SJ_SK_NS1I_6fusion15FusionCallbacksIS1M_NS1Q_17LinearCombinationISJ_fSJ_fLNS_15FloatRoundStyleE2EEES1N_S1P_JEEENS4_5SM1004TMEM4LOAD26SM100_TMEM_LOAD_32dp32b32xENS4_13SM90_TMA_LOADENS16_INS17_ILi2ELi4ELi3EEES1A_NSX_INS5_IJS1B_SG_EEENS5_IJSG_SC_EEEEEEENS4_39AutoVectorizingCopyWithAssumedAlignmentILi128EEENS4_14SM90_TMA_STOREES25_S27_S27_EEEvvEEEEvNT_6ParamsE,"aw",@nobits
	.sectionflags	@""
	.align	16
	.zero		1024


//--------------------- .nv.shared.reserved.0     --------------------------
	.section	.nv.shared.reserved.0,"aw",@nobits
	.weak		__nv_reservedSMEM_offset_0_alias
	.size		__nv_reservedSMEM_offset_0_alias, 0, 64
	.other		__nv_reservedSMEM_offset_0_alias,@"STO_CUDA_RESERVED_SHARED STV_DEFAULT"
__nv_reservedSMEM_offset_0_alias:
	.zero		0
.nv.shared.reserved.0:
	.zero		64
	.weak		__nv_reservedSMEM_tcgen05_partition
	.type		__nv_reservedSMEM_tcgen05_partition,@object
	.size		__nv_reservedSMEM_tcgen05_partition,(.L_0 - __nv_reservedSMEM_tcgen05_partition)
__nv_reservedSMEM_tcgen05_partition:
	.zero		32
.L_0:


//--------------------- .nv.global                --------------------------
	.section	.nv.global,"aw",@nobits
.nv.global:
	.type		_ZN39_INTERNAL_c31759e4_4_k_cu_066f941c_83904cute1_E,@object
	.size		_ZN39_INTERNAL_c31759e4_4_k_cu_066f941c_83904cute1_E,(_ZN39_INTERNAL_c31759e4_4_k_cu_066f941c_83904cuda3std3__45__cpo6cbeginE - _ZN39_INTERNAL_c31759e4_4_k_cu_066f941c_83904cute1_E)
_ZN39_INTERNAL_c31759e4_4_k_cu_066f941c_83904cute1_E:
	.zero		1
	.type		_ZN39_INTERNAL_c31759e4_4_k_cu_066f941c_83904cuda3std3__45__cpo6cbeginE,@object
	.size		_ZN39_INTERNAL_c31759e4_4_k_cu_066f941c_83904cuda3std3__45__cpo6cbeginE,(_ZN39_INTERNAL_c31759e4_4_k_cu_066f941c_83904cuda3std3__48in_placeE - _ZN39_INTERNAL_c31759e4_4_k_cu_066f941c_83904cuda3std3__45__cpo6cbeginE)
_ZN39_INTERNAL_c31759e4_4_k_cu_066f941c_83904cuda3std3__45__cpo6cbeginE:
	.zero		1
	.type		_ZN39_INTERNAL_c31759e4_4_k_cu_066f941c_83904cuda3std3__48in_placeE,@object
	.size		_ZN39_INTERNAL_c31759e4_4_k_cu_066f941c_83904cuda3std3__48in_placeE,(_ZN39_INTERNAL_c31759e4_4_k_cu_066f941c_83904cuda3std6ranges3__45__cpo9iter_moveE - _ZN39_INTERNAL_c31759e4_4_k_cu_066f941c_83904cuda3std3__48in_placeE)
_ZN39_INTERNAL_c31759e4_4_k_cu_066f941c_83904cuda3std3__48in_placeE:
	.zero		1
	.type		_ZN39_INTERNAL_c31759e4_4_k_cu_066f941c_83904cuda3std6ranges3__45__cpo9iter_moveE,@object
	.size		_ZN39_INTERNAL_c31759e4_4_k_cu_066f941c_83904cuda3std6ranges3__45__cpo9iter_moveE,(_ZN39_INTERNAL_c31759e4_4_k_cu_066f941c_83904cuda3std3__45__cpo5beginE - _ZN39_INTERNAL_c31759e4_4_k_cu_066f941c_83904cuda3std6ranges3__45__cpo9iter_moveE)
_ZN39_INTERNAL_c31759e4_4_k_cu_066f941c_83904cuda3std6ranges3__45__cpo9iter_moveE:
	.zero		1
	.type		_ZN39_INTERNAL_c31759e4_4_k_cu_066f941c_83904cuda3std3__45__cpo5beginE,@object
	.size		_ZN39_INTERNAL_c31759e4_4_k_cu_066f941c_83904cuda3std3__45__cpo5beginE,(_ZN39_INTERNAL_c31759e4_4_k_cu_066f941c_83904cuda3std3__441_GLOBAL__N__c31759e4_4_k_cu_066f941c_83906ignoreE - _ZN39_INTERNAL_c31759e4_4_k_cu_066f941c_83904cuda3std3__45__cpo5beginE)
_ZN39_INTERNAL_c31759e4_4_k_cu_066f941c_83904cuda3std3__45__cpo5beginE:
	.zero		1
	.type		_ZN39_INTERNAL_c31759e4_4_k_cu_066f941c_83904cuda3std3__441_GLOBAL__N__c31759e4_4_k_cu_066f941c_83906ignoreE,@object
	.size		_ZN39_INTERNAL_c31759e4_4_k_cu_066f941c_83904cuda3std3__441_GLOBAL__N__c31759e4_4_k_cu_066f941c_83906ignoreE,(_ZN39_INTERNAL_c31759e4_4_k_cu_066f941c_83904cute7productE - _ZN39_INTERNAL_c31759e4_4_k_cu_066f941c_83904cuda3std3__441_GLOBAL__N__c31759e4_4_k_cu_066f941c_83906ignoreE)
_ZN39_INTERNAL_c31759e4_4_k_cu_066f941c_83904cuda3std3__441_GLOBAL__N__c31759e4_4_k_cu_066f941c_83906ignoreE:
	.zero		1
	.type		_ZN39_INTERNAL_c31759e4_4_k_cu_066f941c_83904cute7productE,@object
	.size		_ZN39_INTERNAL_c31759e4_4_k_cu_066f941c_83904cute7productE,(_ZN39_INTERNAL_c31759e4_4_k_cu_066f941c_83904cuda3std3__45__cpo3endE - _ZN39_INTERNAL_c31759e4_4_k_cu_066f941c_83904cute7productE)
_ZN39_INTERNAL_c31759e4_4_k_cu_066f941c_83904cute7productE:
	.zero		1
	.type		_ZN39_INTERNAL_c31759e4_4_k_cu_066f941c_83904cuda3std3__45__cpo3endE,@object
	.size		_ZN39_INTERNAL_c31759e4_4_k_cu_066f941c_83904cuda3std3__45__cpo3endE,(_ZN39_INTERNAL_c31759e4_4_k_cu_066f941c_83904cuda3std3__419piecewise_constructE - _ZN39_INTERNAL_c31759e4_4_k_cu_066f941c_83904cuda3std3__45__cpo3endE)
_ZN39_INTERNAL_c31759e4_4_k_cu_066f941c_83904cuda3std3__45__cpo3endE:
	.zero		1
	.type		_ZN39_INTERNAL_c31759e4_4_k_cu_066f941c_83904cuda3std3__419piecewise_constructE,@object
	.size		_ZN39_INTERNAL_c31759e4_4_k_cu_066f941c_83904cuda3std3__419piecewise_constructE,(_ZN39_INTERNAL_c31759e4_4_k_cu_066f941c_83904cuda3std3__45__cpo4cendE - _ZN39_INTERNAL_c31759e4_4_k_cu_066f941c_83904cuda3std3__419piecewise_constructE)
_ZN39_INTERNAL_c31759e4_4_k_cu_066f941c_83904cuda3std3__419piecewise_constructE:
	.zero		1
	.type		_ZN39_INTERNAL_c31759e4_4_k_cu_066f941c_83904cuda3std3__45__cpo4cendE,@object
	.size		_ZN39_INTERNAL_c31759e4_4_k_cu_066f941c_83904cuda3std3__45__cpo4cendE,(_ZN39_INTERNAL_c31759e4_4_k_cu_066f941c_83904cuda3std6ranges3__45__cpo4swapE - _ZN39_INTERNAL_c31759e4_4_k_cu_066f941c_83904cuda3std3__45__cpo4cendE)
_ZN39_INTERNAL_c31759e4_4_k_cu_066f941c_83904cuda3std3__45__cpo4cendE:
	.zero		1
	.type		_ZN39_INTERNAL_c31759e4_4_k_cu_066f941c_83904cuda3std6ranges3__45__cpo4swapE,@object
	.size		_ZN39_INTERNAL_c31759e4_4_k_cu_066f941c_83904cuda3std6ranges3__45__cpo4swapE,(.L_10 - _ZN39_INTERNAL_c31759e4_4_k_cu_066f941c_83904cuda3std6ranges3__45__cpo4swapE)
_ZN39_INTERNAL_c31759e4_4_k_cu_066f941c_83904cuda3std6ranges3__45__cpo4swapE:
	.zero		1
.L_10:


//--------------------- .nv.constant0._ZN7cutlass13device_kernelINS_4gemm6kernel13GemmUniversalIN4cute5tupleIJiiiiEEENS1_10collective13CollectiveMmaINS1_35MainloopSm100TmaUmmaWarpSpecializedILi3ELi2ELi4ENS5_IJNS4_1CILi2EEENSA_ILi1EEESC_EEEEENS5_IJNSA_ILi128EEENSA_ILi64EEENSA_ILi32EEEEEENS_12float_e4m3_tENS5_IJlSC_lEEESJ_SK_NS4_8TiledMMAINS4_8MMA_AtomIJNS4_10MMA_TraitsINS4_25SM100_MMA_F8F6F4_2x1SM_SSEJSJ_SJ_fSF_SG_NS4_17integral_constantINS4_4UMMA5MajorELSR_0EEESS_NSP_INSQ_7ScaleInELST_0EEESU_EEEEEENS4_6LayoutINS5_IJSC_SC_SC_EEENS5_IJNSA_ILi0EEESZ_SZ_EEEEENS5_IJNS4_10UnderscoreES12_S12_EEEEENS4_18SM100_TMA_2SM_LOADENS4_14ComposedLayoutINS4_7SwizzleILi1ELi4ELi3EEENS4_18smem_ptr_flag_bitsILi8EEENSX_INS5_IJNSA_ILi8EEESH_EEENS5_IJSH_SC_EEEEEEEvNS4_8identityES15_S1F_vS1G_EENS_8epilogue10collective18CollectiveEpilogueINS1I_23Sm100TmaWarpSpecializedILi1ELi1ELi32ELb0ELb0EEEJNS5_IJSG_SG_SH_EEENS5_IJNSX_ISG_SC_EES1O_EEESJ_SK_SJ_SK_NS1I_6fusion15FusionCallbacksIS1M_NS1Q_17LinearCombinationISJ_fSJ_fLNS_15FloatRoundStyleE2EEES1N_S1P_JEEENS4_5SM1004TMEM4LOAD26SM100_TMEM_LOAD_32dp32b32xENS4_13SM90_TMA_LOADENS16_INS17_ILi2ELi4ELi3EEES1A_NSX_INS5_IJS1B_SG_EEENS5_IJSG_SC_EEEEEEENS4_39AutoVectorizingCopyWithAssumedAlignmentILi128EEENS4_14SM90_TMA_STOREES25_S27_S27_EEEvvEEEEvNT_6ParamsE --------------------------
	.section	.nv.constant0._ZN7cutlass13device_kernelINS_4gemm6kernel13GemmUniversalIN4cute5tupleIJiiiiEEENS1_10collective13CollectiveMmaINS1_35MainloopSm100TmaUmmaWarpSpecializedILi3ELi2ELi4ENS5_IJNS4_1CILi2EEENSA_ILi1EEESC_EEEEENS5_IJNSA_ILi128EEENSA_ILi64EEENSA_ILi32EEEEEENS_12float_e4m3_tENS5_IJlSC_lEEESJ_SK_NS4_8TiledMMAINS4_8MMA_AtomIJNS4_10MMA_TraitsINS4_25SM100_MMA_F8F6F4_2x1SM_SSEJSJ_SJ_fSF_SG_NS4_17integral_constantINS4_4UMMA5MajorELSR_0EEESS_NSP_INSQ_7ScaleInELST_0EEESU_EEEEEENS4_6LayoutINS5_IJSC_SC_SC_EEENS5_IJNSA_ILi0EEESZ_SZ_EEEEENS5_IJNS4_10UnderscoreES12_S12_EEEEENS4_18SM100_TMA_2SM_LOADENS4_14ComposedLayoutINS4_7SwizzleILi1ELi4ELi3EEENS4_18smem_ptr_flag_bitsILi8EEENSX_INS5_IJNSA_ILi8EEESH_EEENS5_IJSH_SC_EEEEEEEvNS4_8identityES15_S1F_vS1G_EENS_8epilogue10collective18CollectiveEpilogueINS1I_23Sm100TmaWarpSpecializedILi1ELi1ELi32ELb0ELb0EEEJNS5_IJSG_SG_SH_EEENS5_IJNSX_ISG_SC_EES1O_EEESJ_SK_SJ_SK_NS1I_6fusion15FusionCallbacksIS1M_NS1Q_17LinearCombinationISJ_fSJ_fLNS_15FloatRoundStyleE2EEES1N_S1P_JEEENS4_5SM1004TMEM4LOAD26SM100_TMEM_LOAD_32dp32b32xENS4_13SM90_TMA_LOADENS16_INS17_ILi2ELi4ELi3EEES1A_NSX_INS5_IJS1B_SG_EEENS5_IJSG_SC_EEEEEEENS4_39AutoVectorizingCopyWithAssumedAlignmentILi128EEENS4_14SM90_TMA_STOREES25_S27_S27_EEEvvEEEEvNT_6ParamsE,"a",@progbits
	.sectionflags	@""
	.align	4
.nv.constant0._ZN7cutlass13device_kernelINS_4gemm6kernel13GemmUniversalIN4cute5tupleIJiiiiEEENS1_10collective13CollectiveMmaINS1_35MainloopSm100TmaUmmaWarpSpecializedILi3ELi2ELi4ENS5_IJNS4_1CILi2EEENSA_ILi1EEESC_EEEEENS5_IJNSA_ILi128EEENSA_ILi64EEENSA_ILi32EEEEEENS_12float_e4m3_tENS5_IJlSC_lEEESJ_SK_NS4_8TiledMMAINS4_8MMA_AtomIJNS4_10MMA_TraitsINS4_25SM100_MMA_F8F6F4_2x1SM_SSEJSJ_SJ_fSF_SG_NS4_17integral_constantINS4_4UMMA5MajorELSR_0EEESS_NSP_INSQ_7ScaleInELST_0EEESU_EEEEEENS4_6LayoutINS5_IJSC_SC_SC_EEENS5_IJNSA_ILi0EEESZ_SZ_EEEEENS5_IJNS4_10UnderscoreES12_S12_EEEEENS4_18SM100_TMA_2SM_LOADENS4_14ComposedLayoutINS4_7SwizzleILi1ELi4ELi3EEENS4_18smem_ptr_flag_bitsILi8EEENSX_INS5_IJNSA_ILi8EEESH_EEENS5_IJSH_SC_EEEEEEEvNS4_8identityES15_S1F_vS1G_EENS_8epilogue10collective18CollectiveEpilogueINS1I_23Sm100TmaWarpSpecializedILi1ELi1ELi32ELb0ELb0EEEJNS5_IJSG_SG_SH_EEENS5_IJNSX_ISG_SC_EES1O_EEESJ_SK_SJ_SK_NS1I_6fusion15FusionCallbacksIS1M_NS1Q_17LinearCombinationISJ_fSJ_fLNS_15FloatRoundStyleE2EEES1N_S1P_JEEENS4_5SM1004TMEM4LOAD26SM100_TMEM_LOAD_32dp32b32xENS4_13SM90_TMA_LOADENS16_INS17_ILi2ELi4ELi3EEES1A_NSX_INS5_IJS1B_SG_EEENS5_IJSG_SC_EEEEEEENS4_39AutoVectorizingCopyWithAssumedAlignmentILi128EEENS4_14SM90_TMA_STOREES25_S27_S27_EEEvvEEEEvNT_6ParamsE:
	.zero		2944


//--------------------- SYMBOLS --------------------------

	.type		.nv.reservedSmem.offset0,@object
	.size		.nv.reservedSmem.offset0,0x4
	.type		.nv.reservedSmem.cap,@object
	.size		.nv.reservedSmem.cap,0x4
	.type		__assertfail,@function
